//
// Generated by NVIDIA NVVM Compiler
//
// Compiler Build ID: CL-36424714
// Cuda compilation tools, release 13.0, V13.0.88
// Based on NVVM 20.0.0
//

.version 9.0
.target sm_100
.address_size 64

	// .globl	_Z16kernelBubbleSortPii
// _ZZ17kernelBitonicSortPiiE12local_vector has been demoted

.visible .entry _Z16kernelBubbleSortPii(
	.param .u64 .ptr .align 1 _Z16kernelBubbleSortPii_param_0,
	.param .u32 _Z16kernelBubbleSortPii_param_1
)
{
	.reg .pred 	%p<7>;
	.reg .b32 	%r<20>;
	.reg .b64 	%rd<7>;

	ld.param.u64 	%rd4, [_Z16kernelBubbleSortPii_param_0];
	ld.param.u32 	%r11, [_Z16kernelBubbleSortPii_param_1];
	cvta.to.global.u64 	%rd1, %rd4;
	mov.u32 	%r12, %tid.x;
	setp.ne.s32 	%p1, %r12, 0;
	@%p1 bra 	$L__BB0_8;
	mov.u32 	%r13, %ntid.x;
	mov.u32 	%r14, %ctaid.x;
	mul.lo.s32 	%r18, %r13, %r14;
	add.s32 	%r15, %r18, %r13;
	min.s32 	%r2, %r15, %r11;
	setp.ge.s32 	%p2, %r18, %r2;
	@%p2 bra 	$L__BB0_8;
$L__BB0_2:
	add.s32 	%r4, %r18, 1;
	setp.ge.s32 	%p3, %r4, %r2;
	@%p3 bra 	$L__BB0_7;
	mul.wide.s32 	%rd5, %r18, 4;
	add.s64 	%rd2, %rd1, %rd5;
	mov.u32 	%r19, %r4;
$L__BB0_4:
	mul.wide.s32 	%rd6, %r19, 4;
	add.s64 	%rd3, %rd1, %rd6;
	ld.global.u32 	%r7, [%rd2];
	ld.global.u32 	%r8, [%rd3];
	setp.le.s32 	%p4, %r7, %r8;
	@%p4 bra 	$L__BB0_6;
	st.global.u32 	[%rd2], %r8;
	st.global.u32 	[%rd3], %r7;
$L__BB0_6:
	add.s32 	%r19, %r19, 1;
	add.s32 	%r10, %r18, 1;
	add.s32 	%r16, %r18, 2;
	setp.lt.s32 	%p5, %r16, %r2;
	mov.u32 	%r18, %r10;
	@%p5 bra 	$L__BB0_4;
$L__BB0_7:
	setp.ne.s32 	%p6, %r4, %r2;
	mov.u32 	%r18, %r4;
	@%p6 bra 	$L__BB0_2;
$L__BB0_8:
	ret;

}
	// .globl	_Z17kernelBitonicSortPii
.visible .entry _Z17kernelBitonicSortPii(
	.param .u64 .ptr .align 1 _Z17kernelBitonicSortPii_param_0,
	.param .u32 _Z17kernelBitonicSortPii_param_1
)
{
	.reg .pred 	%p<9>;
	.reg .b32 	%r<29>;
	.reg .b64 	%rd<5>;
	// demoted variable
	.shared .align 4 .b8 _ZZ17kernelBitonicSortPiiE12local_vector[4096];
	ld.param.u64 	%rd2, [_Z17kernelBitonicSortPii_param_0];
	cvta.to.global.u64 	%rd3, %rd2;
	mov.u32 	%r1, %tid.x;
	mov.u32 	%r16, %ctaid.x;
	mov.u32 	%r2, %ntid.x;
	mad.lo.s32 	%r17, %r16, %r2, %r1;
	mul.wide.u32 	%rd4, %r17, 4;
	add.s64 	%rd1, %rd3, %rd4;
	ld.global.u32 	%r18, [%rd1];
	shl.b32 	%r19, %r1, 2;
	mov.u32 	%r20, _ZZ17kernelBitonicSortPiiE12local_vector;
	add.s32 	%r3, %r20, %r19;
	st.shared.u32 	[%r3], %r18;
	bar.sync 	0;
	setp.lt.u32 	%p1, %r2, 2;
	@%p1 bra 	$L__BB1_12;
	mov.b32 	%r27, 2;
$L__BB1_2:
	setp.eq.s32 	%p2, %r27, 0;
	@%p2 bra 	$L__BB1_11;
	and.b32  	%r5, %r27, %r1;
	mov.u32 	%r28, %r27;
$L__BB1_4:
	mov.u32 	%r6, %r28;
	shr.u32 	%r28, %r6, 1;
	xor.b32  	%r8, %r28, %r1;
	setp.le.u32 	%p3, %r8, %r1;
	@%p3 bra 	$L__BB1_10;
	setp.ne.s32 	%p4, %r5, 0;
	@%p4 bra 	$L__BB1_8;
	ld.shared.u32 	%r9, [%r3];
	shl.b32 	%r24, %r8, 2;
	add.s32 	%r10, %r20, %r24;
	ld.shared.u32 	%r11, [%r10];
	setp.le.s32 	%p6, %r9, %r11;
	@%p6 bra 	$L__BB1_10;
	st.shared.u32 	[%r3], %r11;
	st.shared.u32 	[%r10], %r9;
	bra.uni 	$L__BB1_10;
$L__BB1_8:
	ld.shared.u32 	%r12, [%r3];
	shl.b32 	%r22, %r8, 2;
	add.s32 	%r13, %r20, %r22;
	ld.shared.u32 	%r14, [%r13];
	setp.ge.s32 	%p5, %r12, %r14;
	@%p5 bra 	$L__BB1_10;
	st.shared.u32 	[%r3], %r14;
	st.shared.u32 	[%r13], %r12;
$L__BB1_10:
	bar.sync 	0;
	setp.gt.u32 	%p7, %r6, 3;
	@%p7 bra 	$L__BB1_4;
$L__BB1_11:
	shl.b32 	%r27, %r27, 1;
	setp.le.u32 	%p8, %r27, %r2;
	@%p8 bra 	$L__BB1_2;
$L__BB1_12:
	ld.shared.u32 	%r26, [%r3];
	st.global.u32 	[%rd1], %r26;
	ret;

}
	// .globl	_Z11kernelMergePiS_ii
.visible .entry _Z11kernelMergePiS_ii(
	.param .u64 .ptr .align 1 _Z11kernelMergePiS_ii_param_0,
	.param .u64 .ptr .align 1 _Z11kernelMergePiS_ii_param_1,
	.param .u32 _Z11kernelMergePiS_ii_param_2,
	.param .u32 _Z11kernelMergePiS_ii_param_3
)
{
	.reg .pred 	%p<18>;
	.reg .b32 	%r<121>;
	.reg .b64 	%rd<43>;

	ld.param.u64 	%rd5, [_Z11kernelMergePiS_ii_param_0];
	ld.param.u64 	%rd6, [_Z11kernelMergePiS_ii_param_1];
	ld.param.u32 	%r61, [_Z11kernelMergePiS_ii_param_3];
	cvta.to.global.u64 	%rd1, %rd6;
	cvta.to.global.u64 	%rd2, %rd5;
	mov.u32 	%r62, %ctaid.x;
	mul.lo.s32 	%r63, %r62, %r61;
	shl.b32 	%r1, %r63, 1;
	add.s32 	%r2, %r1, %r61;
	add.s32 	%r3, %r2, %r61;
	setp.ge.s32 	%p1, %r1, %r2;
	setp.lt.s32 	%p2, %r61, 1;
	mov.b32 	%r104, 0;
	or.pred  	%p3, %p1, %p2;
	mov.u32 	%r95, %r1;
	mov.u32 	%r96, %r2;
	@%p3 bra 	$L__BB2_4;
	mov.b32 	%r104, 0;
	mov.u32 	%r96, %r2;
	mov.u32 	%r95, %r1;
$L__BB2_2:
	mul.wide.s32 	%rd7, %r95, 4;
	add.s64 	%rd8, %rd2, %rd7;
	ld.global.u32 	%r26, [%rd8];
	mul.wide.s32 	%rd9, %r96, 4;
	add.s64 	%rd10, %rd2, %rd9;
	ld.global.u32 	%r27, [%rd10];
	setp.ge.s32 	%p4, %r26, %r27;
	@%p4 bra 	$L__BB2_19;
	add.s32 	%r66, %r104, %r1;
	mul.wide.u32 	%rd13, %r66, 4;
	add.s64 	%rd14, %rd1, %rd13;
	st.global.u32 	[%rd14], %r26;
	add.s32 	%r95, %r95, 1;
	bra.uni 	$L__BB2_20;
$L__BB2_4:
	setp.ge.s32 	%p8, %r95, %r2;
	mov.u32 	%r109, %r104;
	@%p8 bra 	$L__BB2_11;
	sub.s32 	%r68, %r2, %r95;
	and.b32  	%r7, %r68, 3;
	setp.eq.s32 	%p9, %r7, 0;
	mov.u32 	%r109, %r104;
	mov.u32 	%r102, %r95;
	@%p9 bra 	$L__BB2_8;
	add.s32 	%r99, %r104, %r1;
	neg.s32 	%r98, %r7;
	add.s32 	%r109, %r104, %r7;
	mov.u32 	%r102, %r95;
$L__BB2_7:
	.pragma "nounroll";
	mul.wide.s32 	%rd15, %r102, 4;
	add.s64 	%rd16, %rd2, %rd15;
	ld.global.u32 	%r69, [%rd16];
	mul.wide.u32 	%rd17, %r99, 4;
	add.s64 	%rd18, %rd1, %rd17;
	st.global.u32 	[%rd18], %r69;
	add.s32 	%r102, %r102, 1;
	add.s32 	%r99, %r99, 1;
	add.s32 	%r98, %r98, 1;
	setp.ne.s32 	%p10, %r98, 0;
	@%p10 bra 	$L__BB2_7;
$L__BB2_8:
	sub.s32 	%r70, %r95, %r2;
	setp.gt.u32 	%p11, %r70, -4;
	@%p11 bra 	$L__BB2_11;
	add.s32 	%r71, %r109, %r95;
	sub.s32 	%r72, %r71, %r2;
	sub.s32 	%r116, %r72, %r104;
	add.s32 	%r73, %r109, %r1;
	add.s32 	%r115, %r73, 3;
	add.s64 	%rd3, %rd2, 8;
	add.s32 	%r74, %r104, %r2;
	sub.s32 	%r109, %r74, %r95;
$L__BB2_10:
	mul.wide.s32 	%rd19, %r102, 4;
	add.s64 	%rd20, %rd3, %rd19;
	ld.global.u32 	%r75, [%rd20+-8];
	add.s32 	%r76, %r115, -2;
	add.s32 	%r77, %r115, -3;
	mul.wide.u32 	%rd21, %r77, 4;
	add.s64 	%rd22, %rd1, %rd21;
	st.global.u32 	[%rd22], %r75;
	ld.global.u32 	%r78, [%rd20+-4];
	mul.wide.u32 	%rd23, %r76, 4;
	add.s64 	%rd24, %rd1, %rd23;
	st.global.u32 	[%rd24], %r78;
	ld.global.u32 	%r79, [%rd20];
	add.s32 	%r80, %r115, -1;
	mul.wide.u32 	%rd25, %r80, 4;
	add.s64 	%rd26, %rd1, %rd25;
	st.global.u32 	[%rd26], %r79;
	ld.global.u32 	%r81, [%rd20+4];
	mul.wide.u32 	%rd27, %r115, 4;
	add.s64 	%rd28, %rd1, %rd27;
	st.global.u32 	[%rd28], %r81;
	add.s32 	%r102, %r102, 4;
	add.s32 	%r116, %r116, 4;
	add.s32 	%r115, %r115, 4;
	setp.eq.s32 	%p12, %r116, 0;
	@%p12 bra 	$L__BB2_11;
	bra.uni 	$L__BB2_10;
$L__BB2_11:
	setp.ge.s32 	%p13, %r96, %r3;
	@%p13 bra 	$L__BB2_18;
	sub.s32 	%r82, %r3, %r96;
	and.b32  	%r34, %r82, 3;
	setp.eq.s32 	%p14, %r34, 0;
	mov.u32 	%r113, %r109;
	mov.u32 	%r114, %r96;
	@%p14 bra 	$L__BB2_15;
	add.s32 	%r111, %r109, %r1;
	neg.s32 	%r110, %r34;
	add.s32 	%r113, %r109, %r34;
	mov.u32 	%r114, %r96;
$L__BB2_14:
	.pragma "nounroll";
	mul.wide.s32 	%rd29, %r114, 4;
	add.s64 	%rd30, %rd2, %rd29;
	ld.global.u32 	%r83, [%rd30];
	mul.wide.u32 	%rd31, %r111, 4;
	add.s64 	%rd32, %rd1, %rd31;
	st.global.u32 	[%rd32], %r83;
	add.s32 	%r114, %r114, 1;
	add.s32 	%r111, %r111, 1;
	add.s32 	%r110, %r110, 1;
	setp.ne.s32 	%p15, %r110, 0;
	@%p15 bra 	$L__BB2_14;
$L__BB2_15:
	sub.s32 	%r84, %r96, %r3;
	setp.gt.u32 	%p16, %r84, -4;
	@%p16 bra 	$L__BB2_18;
	add.s32 	%r85, %r113, %r96;
	sub.s32 	%r86, %r85, %r3;
	sub.s32 	%r119, %r86, %r109;
	add.s32 	%r87, %r113, %r1;
	add.s32 	%r118, %r87, 3;
	add.s64 	%rd4, %rd2, 8;
$L__BB2_17:
	mul.wide.s32 	%rd33, %r114, 4;
	add.s64 	%rd34, %rd4, %rd33;
	ld.global.u32 	%r88, [%rd34+-8];
	add.s32 	%r89, %r118, -2;
	add.s32 	%r90, %r118, -3;
	mul.wide.u32 	%rd35, %r90, 4;
	add.s64 	%rd36, %rd1, %rd35;
	st.global.u32 	[%rd36], %r88;
	ld.global.u32 	%r91, [%rd34+-4];
	mul.wide.u32 	%rd37, %r89, 4;
	add.s64 	%rd38, %rd1, %rd37;
	st.global.u32 	[%rd38], %r91;
	ld.global.u32 	%r92, [%rd34];
	add.s32 	%r93, %r118, -1;
	mul.wide.u32 	%rd39, %r93, 4;
	add.s64 	%rd40, %rd1, %rd39;
	st.global.u32 	[%rd40], %r92;
	ld.global.u32 	%r94, [%rd34+4];
	mul.wide.u32 	%rd41, %r118, 4;
	add.s64 	%rd42, %rd1, %rd41;
	st.global.u32 	[%rd42], %r94;
	add.s32 	%r114, %r114, 4;
	add.s32 	%r119, %r119, 4;
	add.s32 	%r118, %r118, 4;
	setp.ne.s32 	%p17, %r119, 0;
	@%p17 bra 	$L__BB2_17;
$L__BB2_18:
	ret;
$L__BB2_19:
	add.s32 	%r65, %r104, %r1;
	mul.wide.u32 	%rd11, %r65, 4;
	add.s64 	%rd12, %rd1, %rd11;
	st.global.u32 	[%rd12], %r27;
	add.s32 	%r96, %r96, 1;
$L__BB2_20:
	add.s32 	%r104, %r104, 1;
	setp.lt.s32 	%p5, %r95, %r2;
	setp.lt.s32 	%p6, %r96, %r3;
	and.pred  	%p7, %p5, %p6;
	@%p7 bra 	$L__BB2_2;
	bra.uni 	$L__BB2_4;

}


// ===== COMPILED SASS (sm_100) =====

	.target	sm_100

	.elftype	@"ET_EXEC"


//--------------------- .note.nv.tkinfo           --------------------------
	.section	.note.nv.tkinfo,"",@"SHT_NOTE"
	.sectionflags	@"SHF_NOTE_NV_TKINFO"
	.tkinfo
        /*0018*/ 	.word	0x00000002
        /*0030*/ 	.string	""
        /*0030*/ 	.string	"ptxas"
        /*0030*/ 	.string	"Cuda compilation tools, release 13.0, V13.0.88"
        /*0030*/ 	.string	"Build cuda_13.0.r13.0/compiler.36424714_0"
        /*0030*/ 	.string	"-arch sm_100 -m 64 "



//--------------------- .note.nv.cuinfo           --------------------------
	.section	.note.nv.cuinfo,"",@"SHT_NOTE"
	.sectionflags	@"SHF_NOTE_NV_CUINFO"
        /*0018*/ 	.short	0x0002
        /*001a*/ 	.short	0x0064
        /*001c*/ 	.short	0x0082
	.zero		2


//--------------------- .nv.info                  --------------------------
	.section	.nv.info,"",@"SHT_CUDA_INFO"
	.align	4


	//----- nvinfo : EIATTR_REGCOUNT
	.align		4
        /*0000*/ 	.byte	0x04, 0x2f
        /*0002*/ 	.short	(.L_1 - .L_0)
	.align		4
.L_0:
        /*0004*/ 	.word	index@(_Z16kernelBubbleSortPii)
        /*0008*/ 	.word	0x00000010


	//----- nvinfo : EIATTR_FRAME_SIZE
	.align		4
.L_1:
        /*000c*/ 	.byte	0x04, 0x11
        /*000e*/ 	.short	(.L_3 - .L_2)
	.align		4
.L_2:
        /*0010*/ 	.word	index@(_Z16kernelBubbleSortPii)
        /*0014*/ 	.word	0x00000000


	//----- nvinfo : EIATTR_REGCOUNT
	.align		4
.L_3:
        /*0018*/ 	.byte	0x04, 0x2f
        /*001a*/ 	.short	(.L_5 - .L_4)
	.align		4
.L_4:
        /*001c*/ 	.word	index@(_Z17kernelBitonicSortPii)
        /*0020*/ 	.word	0x0000000c


	//----- nvinfo : EIATTR_FRAME_SIZE
	.align		4
.L_5:
        /*0024*/ 	.byte	0x04, 0x11
        /*0026*/ 	.short	(.L_7 - .L_6)
	.align		4
.L_6:
        /*0028*/ 	.word	index@(_Z17kernelBitonicSortPii)
        /*002c*/ 	.word	0x00000000


	//----- nvinfo : EIATTR_REGCOUNT
	.align		4
.L_7:
        /*0030*/ 	.byte	0x04, 0x2f
        /*0032*/ 	.short	(.L_9 - .L_8)
	.align		4
.L_8:
        /*0034*/ 	.word	index@(_Z11kernelMergePiS_ii)
        /*0038*/ 	.word	0x00000020


	//----- nvinfo : EIATTR_FRAME_SIZE
	.align		4
.L_9:
        /*003c*/ 	.byte	0x04, 0x11
        /*003e*/ 	.short	(.L_11 - .L_10)
	.align		4
.L_10:
        /*0040*/ 	.word	index@(_Z11kernelMergePiS_ii)
        /*0044*/ 	.word	0x00000000


	//----- nvinfo : EIATTR_MIN_STACK_SIZE
	.align		4
.L_11:
        /*0048*/ 	.byte	0x04, 0x12
        /*004a*/ 	.short	(.L_13 - .L_12)
	.align		4
.L_12:
        /*004c*/ 	.word	index@(_Z11kernelMergePiS_ii)
        /*0050*/ 	.word	0x00000000


	//----- nvinfo : EIATTR_MIN_STACK_SIZE
	.align		4
.L_13:
        /*0054*/ 	.byte	0x04, 0x12
        /*0056*/ 	.short	(.L_15 - .L_14)
	.align		4
.L_14:
        /*0058*/ 	.word	index@(_Z17kernelBitonicSortPii)
        /*005c*/ 	.word	0x00000000


	//----- nvinfo : EIATTR_MIN_STACK_SIZE
	.align		4
.L_15:
        /*0060*/ 	.byte	0x04, 0x12
        /*0062*/ 	.short	(.L_17 - .L_16)
	.align		4
.L_16:
        /*0064*/ 	.word	index@(_Z16kernelBubbleSortPii)
        /*0068*/ 	.word	0x00000000
.L_17:


//--------------------- .nv.compat                --------------------------
	.section	.nv.compat,"",@"SHT_CUDA_COMPAT_INFO"
	.align	4
        /*0000*/ 	.byte	0x02, 0x09, 0x00, 0x00, 0x02, 0x02, 0x01, 0x00, 0x02, 0x05, 0x05, 0x00, 0x03, 0x07, 0x01, 0x01
        /*0010*/ 	.byte	0x02, 0x03, 0x00, 0x00, 0x02, 0x06, 0x01, 0x00, 0x04, 0x0b, 0x08, 0x00, 0x09, 0x00, 0x00, 0x00
        /*0020*/ 	.byte	0x00, 0x00, 0x00, 0x00


//--------------------- .nv.info._Z11kernelMergePiS_ii --------------------------
	.section	.nv.info._Z11kernelMergePiS_ii,"",@"SHT_CUDA_INFO"
	.sectionflags	@""
	.align	4


	//----- nvinfo : EIATTR_CUDA_API_VERSION
	.align		4
        /*0000*/ 	.byte	0x04, 0x37
        /*0002*/ 	.short	(.L_19 - .L_18)
.L_18:
        /*0004*/ 	.word	0x00000082


	//----- nvinfo : EIATTR_KPARAM_INFO
	.align		4
.L_19:
        /*0008*/ 	.byte	0x04, 0x17
        /*000a*/ 	.short	(.L_21 - .L_20)
.L_20:
        /*000c*/ 	.word	0x00000000
        /*0010*/ 	.short	0x0003
        /*0012*/ 	.short	0x0014
        /*0014*/ 	.byte	0x00, 0xf0, 0x11, 0x00


	//----- nvinfo : EIATTR_KPARAM_INFO
	.align		4
.L_21:
        /*0018*/ 	.byte	0x04, 0x17
        /*001a*/ 	.short	(.L_23 - .L_22)
.L_22:
        /*001c*/ 	.word	0x00000000
        /*0020*/ 	.short	0x0002
        /*0022*/ 	.short	0x0010
        /*0024*/ 	.byte	0x00, 0xf0, 0x11, 0x00


	//----- nvinfo : EIATTR_KPARAM_INFO
	.align		4
.L_23:
        /*0028*/ 	.byte	0x04, 0x17
        /*002a*/ 	.short	(.L_25 - .L_24)
.L_24:
        /*002c*/ 	.word	0x00000000
        /*0030*/ 	.short	0x0001
        /*0032*/ 	.short	0x0008
        /*0034*/ 	.byte	0x00, 0xf5, 0x21, 0x00


	//----- nvinfo : EIATTR_KPARAM_INFO
	.align		4
.L_25:
        /*0038*/ 	.byte	0x04, 0x17
        /*003a*/ 	.short	(.L_27 - .L_26)
.L_26:
        /*003c*/ 	.word	0x00000000
        /*0040*/ 	.short	0x0000
        /*0042*/ 	.short	0x0000
        /*0044*/ 	.byte	0x00, 0xf5, 0x21, 0x00


	//----- nvinfo : EIATTR_SPARSE_MMA_MASK
	.align		4
.L_27:
        /*0048*/ 	.byte	0x03, 0x50
        /*004a*/ 	.short	0x0000


	//----- nvinfo : EIATTR_MAXREG_COUNT
	.align		4
        /*004c*/ 	.byte	0x03, 0x1b
        /*004e*/ 	.short	0x00ff


	//----- nvinfo : EIATTR_MERCURY_ISA_VERSION
	.align		4
        /*0050*/ 	.byte	0x03, 0x5f
        /*0052*/ 	.short	0x0101


	//----- nvinfo : EIATTR_VRC_CTA_INIT_COUNT
	.align		4
        /*0054*/ 	.byte	0x02, 0x4a
	.zero		1
	.zero		1


	//----- nvinfo : EIATTR_EXIT_INSTR_OFFSETS
	.align		4
        /*0058*/ 	.byte	0x04, 0x1c
        /*005a*/ 	.short	(.L_29 - .L_28)


	//   ....[0]....
.L_28:
        /*005c*/ 	.word	0x00000d90


	//   ....[1]....
        /*0060*/ 	.word	0x00000f00


	//   ....[2]....
        /*0064*/ 	.word	0x00001760


	//   ....[3]....
        /*0068*/ 	.word	0x000018c0


	//----- nvinfo : EIATTR_CBANK_PARAM_SIZE
	.align		4
.L_29:
        /*006c*/ 	.byte	0x03, 0x19
        /*006e*/ 	.short	0x0018


	//----- nvinfo : EIATTR_PARAM_CBANK
	.align		4
        /*0070*/ 	.byte	0x04, 0x0a
        /*0072*/ 	.short	(.L_31 - .L_30)
	.align		4
.L_30:
        /*0074*/ 	.word	index@(.nv.constant0._Z11kernelMergePiS_ii)
        /*0078*/ 	.short	0x0380
        /*007a*/ 	.short	0x0018


	//----- nvinfo : EIATTR_SW_WAR
	.align		4
.L_31:
        /*007c*/ 	.byte	0x04, 0x36
        /*007e*/ 	.short	(.L_33 - .L_32)
.L_32:
        /*0080*/ 	.word	0x00000008
.L_33:


//--------------------- .nv.info._Z17kernelBitonicSortPii --------------------------
	.section	.nv.info._Z17kernelBitonicSortPii,"",@"SHT_CUDA_INFO"
	.sectionflags	@""
	.align	4


	//----- nvinfo : EIATTR_CUDA_API_VERSION
	.align		4
        /*0000*/ 	.byte	0x04, 0x37
        /*0002*/ 	.short	(.L_35 - .L_34)
.L_34:
        /*0004*/ 	.word	0x00000082


	//----- nvinfo : EIATTR_KPARAM_INFO
	.align		4
.L_35:
        /*0008*/ 	.byte	0x04, 0x17
        /*000a*/ 	.short	(.L_37 - .L_36)
.L_36:
        /*000c*/ 	.word	0x00000000
        /*0010*/ 	.short	0x0001
        /*0012*/ 	.short	0x0008
        /*0014*/ 	.byte	0x00, 0xf0, 0x11, 0x00


	//----- nvinfo : EIATTR_KPARAM_INFO
	.align		4
.L_37:
        /*0018*/ 	.byte	0x04, 0x17
        /*001a*/ 	.short	(.L_39 - .L_38)
.L_38:
        /*001c*/ 	.word	0x00000000
        /*0020*/ 	.short	0x0000
        /*0022*/ 	.short	0x0000
        /*0024*/ 	.byte	0x00, 0xf5, 0x21, 0x00


	//----- nvinfo : EIATTR_SPARSE_MMA_MASK
	.align		4
.L_39:
        /*0028*/ 	.byte	0x03, 0x50
        /*002a*/ 	.short	0x0000


	//----- nvinfo : EIATTR_MAXREG_COUNT
	.align		4
        /*002c*/ 	.byte	0x03, 0x1b
        /*002e*/ 	.short	0x00ff


	//----- nvinfo : EIATTR_NUM_BARRIERS
	.align		4
        /*0030*/ 	.byte	0x02, 0x4c
        /*0032*/ 	.byte	0x01
	.zero		1


	//----- nvinfo : EIATTR_MERCURY_ISA_VERSION
	.align		4
        /*0034*/ 	.byte	0x03, 0x5f
        /*0036*/ 	.short	0x0101


	//----- nvinfo : EIATTR_VRC_CTA_INIT_COUNT
	.align		4
        /*0038*/ 	.byte	0x02, 0x4a
	.zero		1
	.zero		1


	//----- nvinfo : EIATTR_EXIT_INSTR_OFFSETS
	.align		4
        /*003c*/ 	.byte	0x04, 0x1c
        /*003e*/ 	.short	(.L_41 - .L_40)


	//   ....[0]....
.L_40:
        /*0040*/ 	.word	0x00000340


	//----- nvinfo : EIATTR_CRS_STACK_SIZE
	.align		4
.L_41:
        /*0044*/ 	.byte	0x04, 0x1e
        /*0046*/ 	.short	(.L_43 - .L_42)
.L_42:
        /*0048*/ 	.word	0x00000000


	//----- nvinfo : EIATTR_CBANK_PARAM_SIZE
	.align		4
.L_43:
        /*004c*/ 	.byte	0x03, 0x19
        /*004e*/ 	.short	0x000c


	//----- nvinfo : EIATTR_PARAM_CBANK
	.align		4
        /*0050*/ 	.byte	0x04, 0x0a
        /*0052*/ 	.short	(.L_45 - .L_44)
	.align		4
.L_44:
        /*0054*/ 	.word	index@(.nv.constant0._Z17kernelBitonicSortPii)
        /*0058*/ 	.short	0x0380
        /*005a*/ 	.short	0x000c


	//----- nvinfo : EIATTR_SW_WAR
	.align		4
.L_45:
        /*005c*/ 	.byte	0x04, 0x36
        /*005e*/ 	.short	(.L_47 - .L_46)
.L_46:
        /*0060*/ 	.word	0x00000008
.L_47:


//--------------------- .nv.info._Z16kernelBubbleSortPii --------------------------
	.section	.nv.info._Z16kernelBubbleSortPii,"",@"SHT_CUDA_INFO"
	.sectionflags	@""
	.align	4


	//----- nvinfo : EIATTR_CUDA_API_VERSION
	.align		4
        /*0000*/ 	.byte	0x04, 0x37
        /*0002*/ 	.short	(.L_49 - .L_48)
.L_48:
        /*0004*/ 	.word	0x00000082


	//----- nvinfo : EIATTR_KPARAM_INFO
	.align		4
.L_49:
        /*0008*/ 	.byte	0x04, 0x17
        /*000a*/ 	.short	(.L_51 - .L_50)
.L_50:
        /*000c*/ 	.word	0x00000000
        /*0010*/ 	.short	0x0001
        /*0012*/ 	.short	0x0008
        /*0014*/ 	.byte	0x00, 0xf0, 0x11, 0x00


	//----- nvinfo : EIATTR_KPARAM_INFO
	.align		4
.L_51:
        /*0018*/ 	.byte	0x04, 0x17
        /*001a*/ 	.short	(.L_53 - .L_52)
.L_52:
        /*001c*/ 	.word	0x00000000
        /*0020*/ 	.short	0x0000
        /*0022*/ 	.short	0x0000
        /*0024*/ 	.byte	0x00, 0xf5, 0x21, 0x00


	//----- nvinfo : EIATTR_SPARSE_MMA_MASK
	.align		4
.L_53:
        /*0028*/ 	.byte	0x03, 0x50
        /*002a*/ 	.short	0x0000


	//----- nvinfo : EIATTR_MAXREG_COUNT
	.align		4
        /*002c*/ 	.byte	0x03, 0x1b
        /*002e*/ 	.short	0x00ff


	//----- nvinfo : EIATTR_MERCURY_ISA_VERSION
	.align		4
        /*0030*/ 	.byte	0x03, 0x5f
        /*0032*/ 	.short	0x0101


	//----- nvinfo : EIATTR_VRC_CTA_INIT_COUNT
	.align		4
        /*0034*/ 	.byte	0x02, 0x4a
	.zero		1
	.zero		1


	//----- nvinfo : EIATTR_EXIT_INSTR_OFFSETS
	.align		4
        /*0038*/ 	.byte	0x04, 0x1c
        /*003a*/ 	.short	(.L_55 - .L_54)


	//   ....[0]....
.L_54:
        /*003c*/ 	.word	0x00000030


	//   ....[1]....
        /*0040*/ 	.word	0x000000a0


	//   ....[2]....
        /*0044*/ 	.word	0x00000220


	//----- nvinfo : EIATTR_CBANK_PARAM_SIZE
	.align		4
.L_55:
        /*0048*/ 	.byte	0x03, 0x19
        /*004a*/ 	.short	0x000c


	//----- nvinfo : EIATTR_PARAM_CBANK
	.align		4
        /*004c*/ 	.byte	0x04, 0x0a
        /*004e*/ 	.short	(.L_57 - .L_56)
	.align		4
.L_56:
        /*0050*/ 	.word	index@(.nv.constant0._Z16kernelBubbleSortPii)
        /*0054*/ 	.short	0x0380
        /*0056*/ 	.short	0x000c


	//----- nvinfo : EIATTR_SW_WAR
	.align		4
.L_57:
        /*0058*/ 	.byte	0x04, 0x36
        /*005a*/ 	.short	(.L_59 - .L_58)
.L_58:
        /*005c*/ 	.word	0x00000008
.L_59:


//--------------------- .nv.callgraph             --------------------------
	.section	.nv.callgraph,"",@"SHT_CUDA_CALLGRAPH"
	.align	4
	.sectionentsize	8
	.align		4
        /*0000*/ 	.word	0x00000000
	.align		4
        /*0004*/ 	.word	0xffffffff
	.align		4
        /*0008*/ 	.word	0x00000000
	.align		4
        /*000c*/ 	.word	0xfffffffe
	.align		4
        /*0010*/ 	.word	0x00000000
	.align		4
        /*0014*/ 	.word	0xfffffffd
	.align		4
        /*0018*/ 	.word	0x00000000
	.align		4
        /*001c*/ 	.word	0xfffffffc


//--------------------- .text._Z11kernelMergePiS_ii --------------------------
	.section	.text._Z11kernelMergePiS_ii,"ax",@progbits
	.align	128
        .global         _Z11kernelMergePiS_ii
        .type           _Z11kernelMergePiS_ii,@function
        .size           _Z11kernelMergePiS_ii,(.L_x_28 - _Z11kernelMergePiS_ii)
        .other          _Z11kernelMergePiS_ii,@"STO_CUDA_ENTRY STV_DEFAULT"
_Z11kernelMergePiS_ii:
.text._Z11kernelMergePiS_ii:
[----:B------:R-:W-:Y:S08]  /*0000*/  LDC R1, c[0x0][0x37c] ;  /* 0x0000df00ff017b82 */ /* 0x000ff00000000800 */
[----:B------:R-:W0:Y:S01]  /*0010*/  S2UR UR4, SR_CTAID.X ;  /* 0x00000000000479c3 */ /* 0x000e220000002500 */
[----:B------:R-:W-:-:S07]  /*0020*/  IMAD.MOV.U32 R15, RZ, RZ, RZ ;  /* 0x000000ffff0f7224 */ /* 0x000fce00078e00ff */
[----:B------:R-:W0:Y:S02]  /*0030*/  LDC R9, c[0x0][0x394] ;  /* 0x0000e500ff097b82 */ /* 0x000e240000000800 */
[C---:B0-----:R-:W-:Y:S01]  /*0040*/  IMAD R0, R9.reuse, UR4, RZ ;  /* 0x0000000409007c24 */ /* 0x041fe2000f8e02ff */
[----:B------:R-:W-:Y:S01]  /*0050*/  ISETP.GE.AND P0, PT, R9, 0x1, PT ;  /* 0x000000010900780c */ /* 0x000fe20003f06270 */
[----:B------:R-:W0:Y:S03]  /*0060*/  LDCU.64 UR4, c[0x0][0x358] ;  /* 0x00006b00ff0477ac */ /* 0x000e260008000a00 */
[----:B------:R-:W-:-:S04]  /*0070*/  SHF.L.U32 R0, R0, 0x1, RZ ;  /* 0x0000000100007819 */ /* 0x000fc800000006ff */
[C---:B------:R-:W-:Y:S02]  /*0080*/  IADD3 R17, PT, PT, R0.reuse, R9, RZ ;  /* 0x0000000900117210 */ /* 0x040fe40007ffe0ff */
[----:B------:R-:W-:Y:S02]  /*0090*/  MOV R10, R0 ;  /* 0x00000000000a7202 */ /* 0x000fe40000000f00 */
[-C--:B------:R-:W-:Y:S01]  /*00a0*/  ISETP.GE.OR P0, PT, R0, R17.reuse, !P0 ;  /* 0x000000110000720c */ /* 0x080fe20004706670 */
[----:B------:R-:W-:Y:S01]  /*00b0*/  IMAD.IADD R9, R17, 0x1, R9 ;  /* 0x0000000111097824 */ /* 0x000fe200078e0209 */
[----:B------:R-:W-:-:S11]  /*00c0*/  MOV R6, R17 ;  /* 0x0000001100067202 */ /* 0x000fd60000000f00 */
[----:B0-----:R-:W-:Y:S05]  /*00d0*/  @P0 BRA `(.L_x_0) ;  /* 0x0000000000500947 */ /* 0x001fea0003800000 */
[----:B------:R-:W0:Y:S01]  /*00e0*/  LDC.64 R20, c[0x0][0x388] ;  /* 0x0000e200ff147b82 */ /* 0x000e220000000a00 */
[----:B------:R-:W-:Y:S01]  /*00f0*/  IMAD.MOV.U32 R15, RZ, RZ, RZ ;  /* 0x000000ffff0f7224 */ /* 0x000fe200078e00ff */
[----:B------:R-:W-:Y:S02]  /*0100*/  MOV R6, R17 ;  /* 0x0000001100067202 */ /* 0x000fe40000000f00 */
[----:B------:R-:W-:-:S04]  /*0110*/  MOV R10, R0 ;  /* 0x00000000000a7202 */ /* 0x000fc80000000f00 */
[----:B------:R-:W1:Y:S03]  /*0120*/  LDC.64 R18, c[0x0][0x380] ;  /* 0x0000e000ff127b82 */ /* 0x000e660000000a00 */
.L_x_1:
[----:B-1----:R-:W-:-:S04]  /*0130*/  IMAD.WIDE R2, R10, 0x4, R18 ;  /* 0x000000040a027825 */ /* 0x002fc800078e0212 */
[----:B------:R-:W-:Y:S02]  /*0140*/  IMAD.WIDE R4, R6, 0x4, R18 ;  /* 0x0000000406047825 */ /* 0x000fe400078e0212 */
[----:B------:R-:W2:Y:S04]  /*0150*/  LDG.E R3, desc[UR4][R2.64] ;  /* 0x0000000402037981 */ /* 0x000ea8000c1e1900 */
[----:B------:R-:W2:Y:S01]  /*0160*/  LDG.E R4, desc[UR4][R4.64] ;  /* 0x0000000404047981 */ /* 0x000ea2000c1e1900 */
[----:B------:R-:W-:Y:S02]  /*0170*/  IMAD.IADD R13, R0, 0x1, R15 ;  /* 0x00000001000d7824 */ /* 0x000fe400078e020f */
[----:B------:R-:W-:Y:S02]  /*0180*/  VIADD R15, R15, 0x1 ;  /* 0x000000010f0f7836 */ /* 0x000fe40000000000 */
[----:B0-----:R-:W-:Y:S01]  /*0190*/  IMAD.WIDE.U32 R12, R13, 0x4, R20 ;  /* 0x000000040d0c7825 */ /* 0x001fe200078e0014 */
[----:B--2---:R-:W-:-:S13]  /*01a0*/  ISETP.GE.AND P0, PT, R3, R4, PT ;  /* 0x000000040300720c */ /* 0x004fda0003f06270 */
[----:B------:R-:W-:Y:S01]  /*01b0*/  @P0 IADD3 R6, PT, PT, R6, 0x1, RZ ;  /* 0x0000000106060810 */ /* 0x000fe20007ffe0ff */
[----:B------:R2:W-:Y:S01]  /*01c0*/  @!P0 STG.E desc[UR4][R12.64], R3 ;  /* 0x000000030c008986 */ /* 0x0005e2000c101904 */
[----:B------:R-:W-:-:S03]  /*01d0*/  @!P0 IADD3 R10, PT, PT, R10, 0x1, RZ ;  /* 0x000000010a0a8810 */ /* 0x000fc60007ffe0ff */
[----:B------:R2:W-:Y:S01]  /*01e0*/  @P0 STG.E desc[UR4][R12.64], R4 ;  /* 0x000000040c000986 */ /* 0x0005e2000c101904 */
[----:B------:R-:W-:Y:S02]  /*01f0*/  ISETP.GE.AND P0, PT, R6, R9, PT ;  /* 0x000000090600720c */ /* 0x000fe40003f06270 */
[----:B------:R-:W-:-:S13]  /*0200*/  ISETP.LT.AND P1, PT, R10, R17, PT ;  /* 0x000000110a00720c */ /* 0x000fda0003f21270 */
[----:B--2---:R-:W-:Y:S05]  /*0210*/  @!P0 BRA P1, `(.L_x_1) ;  /* 0xfffffffc00c48947 */ /* 0x004fea000083ffff */
.L_x_0:
[----:B------:R-:W-:Y:S02]  /*0220*/  ISETP.GE.AND P0, PT, R10, R17, PT ;  /* 0x000000110a00720c */ /* 0x000fe40003f06270 */
[----:B------:R-:W-:-:S11]  /*0230*/  MOV R7, R15 ;  /* 0x0000000f00077202 */ /* 0x000fd60000000f00 */
[----:B------:R-:W-:Y:S05]  /*0240*/  @P0 BRA `(.L_x_2) ;  /* 0x0000000800cc0947 */ /* 0x000fea0003800000 */
[-C--:B------:R-:W-:Y:S01]  /*0250*/  IADD3 R2, PT, PT, R17, -R10.reuse, RZ ;  /* 0x8000000a11027210 */ /* 0x080fe20007ffe0ff */
[----:B------:R-:W-:Y:S01]  /*0260*/  IMAD.IADD R3, R10, 0x1, -R17 ;  /* 0x000000010a037824 */ /* 0x000fe200078e0a11 */
[----:B------:R-:W-:Y:S02]  /*0270*/  MOV R7, R15 ;  /* 0x0000000f00077202 */ /* 0x000fe40000000f00 */
[----:B------:R-:W-:Y:S02]  /*0280*/  LOP3.LUT P1, R8, R2, 0x3, RZ, 0xc0, !PT ;  /* 0x0000000302087812 */ /* 0x000fe4000782c0ff */
[----:B------:R-:W-:Y:S02]  /*0290*/  ISETP.GT.U32.AND P0, PT, R3, -0x4, PT ;  /* 0xfffffffc0300780c */ /* 0x000fe40003f04070 */
[----:B------:R-:W-:-:S09]  /*02a0*/  MOV R11, R10 ;  /* 0x0000000a000b7202 */ /* 0x000fd20000000f00 */
[----:B------:R-:W-:Y:S05]  /*02b0*/  @!P1 BRA `(.L_x_3) ;  /* 0x00000000003c9947 */ /* 0x000fea0003800000 */
[----:B------:R-:W0:Y:S01]  /*02c0*/  LDC.64 R2, c[0x0][0x380] ;  /* 0x0000e000ff027b82 */ /* 0x000e220000000a00 */
[C---:B------:R-:W-:Y:S01]  /*02d0*/  IMAD.IADD R7, R8.reuse, 0x1, R15 ;  /* 0x0000000108077824 */ /* 0x040fe200078e020f */
[----:B------:R-:W-:Y:S01]  /*02e0*/  IADD3 R8, PT, PT, -R8, RZ, RZ ;  /* 0x000000ff08087210 */ /* 0x000fe20007ffe1ff */
[----:B------:R-:W-:Y:S01]  /*02f0*/  IMAD.MOV.U32 R11, RZ, RZ, R10 ;  /* 0x000000ffff0b7224 */ /* 0x000fe200078e000a */
[----:B------:R-:W-:-:S04]  /*0300*/  IADD3 R21, PT, PT, R0, R15, RZ ;  /* 0x0000000f00157210 */ /* 0x000fc80007ffe0ff */
[----:B------:R-:W1:Y:S03]  /*0310*/  LDC.64 R4, c[0x0][0x388] ;  /* 0x0000e200ff047b82 */ /* 0x000e660000000a00 */
.L_x_4:
[----:B0-2---:R-:W-:-:S06]  /*0320*/  IMAD.WIDE R12, R11, 0x4, R2 ;  /* 0x000000040b0c7825 */ /* 0x005fcc00078e0202 */
[----:B------:R-:W2:Y:S01]  /*0330*/  LDG.E R13, desc[UR4][R12.64] ;  /* 0x000000040c0d7981 */ /* 0x000ea2000c1e1900 */
[----:B------:R-:W-:Y:S01]  /*0340*/  IADD3 R8, PT, PT, R8, 0x1, RZ ;  /* 0x0000000108087810 */ /* 0x000fe20007ffe0ff */
[----:B-1----:R-:W-:Y:S01]  /*0350*/  IMAD.WIDE.U32 R18, R21, 0x4, R4 ;  /* 0x0000000415127825 */ /* 0x002fe200078e0004 */
[----:B------:R-:W-:Y:S02]  /*0360*/  IADD3 R11, PT, PT, R11, 0x1, RZ ;  /* 0x000000010b0b7810 */ /* 0x000fe40007ffe0ff */
[----:B------:R-:W-:Y:S01]  /*0370*/  ISETP.NE.AND P1, PT, R8, RZ, PT ;  /* 0x000000ff0800720c */ /* 0x000fe20003f25270 */
[----:B------:R-:W-:Y:S01]  /*0380*/  VIADD R21, R21, 0x1 ;  /* 0x0000000115157836 */ /* 0x000fe20000000000 */
[----:B--2---:R2:W-:Y:S11]  /*0390*/  STG.E desc[UR4][R18.64], R13 ;  /* 0x0000000d12007986 */ /* 0x0045f6000c101904 */
[----:B------:R-:W-:Y:S05]  /*03a0*/  @P1 BRA `(.L_x_4) ;  /* 0xfffffffc00dc1947 */ /* 0x000fea000383ffff */
.L_x_3:
[----:B------:R-:W-:Y:S05]  /*03b0*/  @P0 BRA `(.L_x_2) ;  /* 0x0000000800700947 */ /* 0x000fea0003800000 */
[----:B------:R-:W0:Y:S01]  /*03c0*/  LDC.64 R4, c[0x0][0x380] ;  /* 0x0000e000ff047b82 */ /* 0x000e220000000a00 */
[----:B------:R-:W-:Y:S02]  /*03d0*/  IADD3 R8, PT, PT, -R17, R7, R10 ;  /* 0x0000000711087210 */ /* 0x000fe40007ffe10a */
[----:B--2---:R-:W-:Y:S02]  /*03e0*/  IADD3 R13, PT, PT, R7, 0x3, R0 ;  /* 0x00000003070d7810 */ /* 0x004fe40007ffe000 */
[-C--:B------:R-:W-:Y:S02]  /*03f0*/  IADD3 R8, PT, PT, R8, -R15.reuse, RZ ;  /* 0x8000000f08087210 */ /* 0x080fe40007ffe0ff */
[----:B------:R-:W-:Y:S01]  /*0400*/  IADD3 R7, PT, PT, -R10, R15, R17 ;  /* 0x0000000f0a077210 */ /* 0x000fe20007ffe111 */
[----:B------:R-:W1:Y:S01]  /*0410*/  LDC.64 R2, c[0x0][0x388] ;  /* 0x0000e200ff027b82 */ /* 0x000e620000000a00 */
[----:B------:R-:W-:Y:S02]  /*0420*/  ISETP.GE.AND P0, PT, R8, RZ, PT ;  /* 0x000000ff0800720c */ /* 0x000fe40003f06270 */
[----:B0-----:R-:W-:-:S04]  /*0430*/  IADD3 R4, P1, PT, R4, 0x8, RZ ;  /* 0x0000000804047810 */ /* 0x001fc80007f3e0ff */
[----:B------:R-:W-:-:S07]  /*0440*/  IADD3.X R5, PT, PT, RZ, R5, RZ, P1, !PT ;  /* 0x00000005ff057210 */ /* 0x000fce0000ffe4ff */
[----:B------:R-:W-:Y:S05]  /*0450*/  @P0 BRA `(.L_x_5) ;  /* 0x0000000400f40947 */ /* 0x000fea0003800000 */
[----:B------:R-:W-:Y:S01]  /*0460*/  IMAD.MOV R10, RZ, RZ, -R8 ;  /* 0x000000ffff0a7224 */ /* 0x000fe200078e0a08 */
[----:B------:R-:W-:-:S04]  /*0470*/  PLOP3.LUT P0, PT, PT, PT, PT, 0x80, 0x8 ;  /* 0x000000000008781c */ /* 0x000fc80003f0f070 */
[----:B------:R-:W-:-:S13]  /*0480*/  ISETP.GT.AND P1, PT, R10, 0xc, PT ;  /* 0x0000000c0a00780c */ /* 0x000fda0003f24270 */
[----:B------:R-:W-:Y:S05]  /*0490*/  @!P1 BRA `(.L_x_6) ;  /* 0x0000000400349947 */ /* 0x000fea0003800000 */
[----:B------:R-:W-:-:S13]  /*04a0*/  PLOP3.LUT P0, PT, PT, PT, PT, 0x8, 0x80 ;  /* 0x000000000080781c */ /* 0x000fda0003f0e170 */
.L_x_7:
[----:B---3--:R-:W-:Y:S01]  /*04b0*/  IMAD.WIDE R18, R11, 0x4, R4 ;  /* 0x000000040b127825 */ /* 0x008fe200078e0204 */
[----:B------:R-:W0:Y:S04]  /*04c0*/  LDC.64 R14, c[0x0][0x388] ;  /* 0x0000e200ff0e7b82 */ /* 0x000e280000000a00 */
[----:B------:R-:W2:Y:S01]  /*04d0*/  LDG.E R25, desc[UR4][R18.64+-0x8] ;  /* 0xfffff80412197981 */ /* 0x000ea2000c1e1900 */
[----:B------:R-:W-:-:S05]  /*04e0*/  IADD3 R17, PT, PT, R13, -0x3, RZ ;  /* 0xfffffffd0d117810 */ /* 0x000fca0007ffe0ff */
[----:B0-----:R-:W-:-:S05]  /*04f0*/  IMAD.WIDE.U32 R16, R17, 0x4, R14 ;  /* 0x0000000411107825 */ /* 0x001fca00078e000e */
[----:B--2---:R0:W-:Y:S04]  /*0500*/  STG.E desc[UR4][R16.64], R25 ;  /* 0x0000001910007986 */ /* 0x0041e8000c101904 */
[----:B------:R-:W2:Y:S01]  /*0510*/  LDG.E R27, desc[UR4][R18.64+-0x4] ;  /* 0xfffffc04121b7981 */ /* 0x000ea2000c1e1900 */
[----:B------:R-:W-:-:S05]  /*0520*/  IADD3 R21, PT, PT, R13, -0x2, RZ ;  /* 0xfffffffe0d157810 */ /* 0x000fca0007ffe0ff */
[----:B------:R-:W-:-:S05]  /*0530*/  IMAD.WIDE.U32 R20, R21, 0x4, R14 ;  /* 0x0000000415147825 */ /* 0x000fca00078e000e */
[----:B--2---:R2:W-:Y:S04]  /*0540*/  STG.E desc[UR4][R20.64], R27 ;  /* 0x0000001b14007986 */ /* 0x0045e8000c101904 */
[----:B------:R-:W3:Y:S01]  /*0550*/  LDG.E R29, desc[UR4][R18.64] ;  /* 0x00000004121d7981 */ /* 0x000ee2000c1e1900 */
[----:B------:R-:W-:-:S04]  /*0560*/  VIADD R23, R13, 0xffffffff ;  /* 0xffffffff0d177836 */ /* 0x000fc80000000000 */
[----:B------:R-:W-:Y:S01]  /*0570*/  IMAD.WIDE.U32 R22, R23, 0x4, R14 ;  /* 0x0000000417167825 */ /* 0x000fe200078e000e */
[----:B------:R-:W-:-:S04]  /*0580*/  IADD3 R12, PT, PT, R11, 0x4, RZ ;  /* 0x000000040b0c7810 */ /* 0x000fc80007ffe0ff */
[----:B---3--:R3:W-:Y:S04]  /*0590*/  STG.E desc[UR4][R22.64], R29 ;  /* 0x0000001d16007986 */ /* 0x0087e8000c101904 */
[----:B------:R-:W4:Y:S01]  /*05a0*/  LDG.E R10, desc[UR4][R18.64+0x4] ;  /* 0x00000404120a7981 */ /* 0x000f22000c1e1900 */
[----:B0-----:R-:W-:-:S04]  /*05b0*/  IMAD.WIDE.U32 R24, R13, 0x4, R14 ;  /* 0x000000040d187825 */ /* 0x001fc800078e000e */
[----:B------:R-:W-:Y:S01]  /*05c0*/  IMAD.WIDE R16, R12, 0x4, R4 ;  /* 0x000000040c107825 */ /* 0x000fe200078e0204 */
[----:B--2---:R-:W-:Y:S01]  /*05d0*/  IADD3 R21, PT, PT, R13, 0x1, RZ ;  /* 0x000000010d157810 */ /* 0x004fe20007ffe0ff */
[----:B----4-:R0:W-:Y:S04]  /*05e0*/  STG.E desc[UR4][R24.64], R10 ;  /* 0x0000000a18007986 */ /* 0x0101e8000c101904 */
[----:B------:R-:W2:Y:S01]  /*05f0*/  LDG.E R12, desc[UR4][R16.64+-0x8] ;  /* 0xfffff804100c7981 */ /* 0x000ea2000c1e1900 */
[----:B------:R-:W-:-:S04]  /*0600*/  IMAD.WIDE.U32 R20, R21, 0x4, R14 ;  /* 0x0000000415147825 */ /* 0x000fc800078e000e */
[----:B---3--:R-:W-:Y:S01]  /*0610*/  VIADD R23, R13, 0x2 ;  /* 0x000000020d177836 */ /* 0x008fe20000000000 */
[----:B--2---:R2:W-:Y:S04]  /*0620*/  STG.E desc[UR4][R20.64], R12 ;  /* 0x0000000c14007986 */ /* 0x0045e8000c101904 */
[----:B------:R-:W3:Y:S01]  /*0630*/  LDG.E R27, desc[UR4][R16.64+-0x4] ;  /* 0xfffffc04101b7981 */ /* 0x000ee2000c1e1900 */
[----:B------:R-:W-:Y:S01]  /*0640*/  IMAD.WIDE.U32 R22, R23, 0x4, R14 ;  /* 0x0000000417167825 */ /* 0x000fe200078e000e */
[----:B------:R-:W-:-:S04]  /*0650*/  IADD3 R19, PT, PT, R13, 0x3, RZ ;  /* 0x000000030d137810 */ /* 0x000fc80007ffe0ff */
[----:B---3--:R3:W-:Y:S04]  /*0660*/  STG.E desc[UR4][R22.64], R27 ;  /* 0x0000001b16007986 */ /* 0x0087e8000c101904 */
[----:B------:R-:W4:Y:S01]  /*0670*/  LDG.E R29, desc[UR4][R16.64] ;  /* 0x00000004101d7981 */ /* 0x000f22000c1e1900 */
[----:B0-----:R-:W-:Y:S01]  /*0680*/  IMAD.WIDE.U32 R24, R19, 0x4, R14 ;  /* 0x0000000413187825 */ /* 0x001fe200078e000e */
[----:B------:R-:W-:-:S03]  /*0690*/  IADD3 R19, PT, PT, R13, 0x4, RZ ;  /* 0x000000040d137810 */ /* 0x000fc60007ffe0ff */
[----:B------:R-:W-:Y:S01]  /*06a0*/  VIADD R18, R11, 0x8 ;  /* 0x000000080b127836 */ /* 0x000fe20000000000 */
[----:B----4-:R0:W-:Y:S04]  /*06b0*/  STG.E desc[UR4][R24.64], R29 ;  /* 0x0000001d18007986 */ /* 0x0101e8000c101904 */
[----:B------:R-:W4:Y:S01]  /*06c0*/  LDG.E R10, desc[UR4][R16.64+0x4] ;  /* 0x00000404100a7981 */ /* 0x000f22000c1e1900 */
[----:B--2---:R-:W-:-:S04]  /*06d0*/  IMAD.WIDE.U32 R20, R19, 0x4, R14 ;  /* 0x0000000413147825 */ /* 0x004fc800078e000e */
[----:B------:R-:W-:Y:S01]  /*06e0*/  IMAD.WIDE R18, R18, 0x4, R4 ;  /* 0x0000000412127825 */ /* 0x000fe200078e0204 */
[----:B---3--:R-:W-:Y:S01]  /*06f0*/  IADD3 R23, PT, PT, R13, 0x5, RZ ;  /* 0x000000050d177810 */ /* 0x008fe20007ffe0ff */
[----:B----4-:R2:W-:Y:S04]  /*0700*/  STG.E desc[UR4][R20.64], R10 ;  /* 0x0000000a14007986 */ /* 0x0105e8000c101904 */
[----:B------:R-:W3:Y:S01]  /*0710*/  LDG.E R27, desc[UR4][R18.64+-0x8] ;  /* 0xfffff804121b7981 */ /* 0x000ee2000c1e1900 */
[----:B------:R-:W-:Y:S01]  /*0720*/  IMAD.WIDE.U32 R22, R23, 0x4, R14 ;  /* 0x0000000417167825 */ /* 0x000fe200078e000e */
[----:B0-----:R-:W-:-:S04]  /*0730*/  IADD3 R25, PT, PT, R13, 0x6, RZ ;  /* 0x000000060d197810 */ /* 0x001fc80007ffe0ff */
[----:B---3--:R0:W-:Y:S04]  /*0740*/  STG.E desc[UR4][R22.64], R27 ;  /* 0x0000001b16007986 */ /* 0x0081e8000c101904 */
[----:B------:R-:W3:Y:S01]  /*0750*/  LDG.E R29, desc[UR4][R18.64+-0x4] ;  /* 0xfffffc04121d7981 */ /* 0x000ee2000c1e1900 */
[----:B------:R-:W-:-:S04]  /*0760*/  IMAD.WIDE.U32 R24, R25, 0x4, R14 ;  /* 0x0000000419187825 */ /* 0x000fc800078e000e */
[----:B------:R-:W-:Y:S01]  /*0770*/  VIADD R17, R13, 0x7 ;  /* 0x000000070d117836 */ /* 0x000fe20000000000 */
[----:B---3--:R3:W-:Y:S04]  /*0780*/  STG.E desc[UR4][R24.64], R29 ;  /* 0x0000001d18007986 */ /* 0x0087e8000c101904 */
[----:B------:R-:W4:Y:S01]  /*0790*/  LDG.E R12, desc[UR4][R18.64] ;  /* 0x00000004120c7981 */ /* 0x000f22000c1e1900 */
[--C-:B--2---:R-:W-:Y:S01]  /*07a0*/  IMAD.WIDE.U32 R20, R17, 0x4, R14.reuse ;  /* 0x0000000411147825 */ /* 0x104fe200078e000e */
[----:B------:R-:W-:Y:S02]  /*07b0*/  IADD3 R17, PT, PT, R13, 0x8, RZ ;  /* 0x000000080d117810 */ /* 0x000fe40007ffe0ff */
[----:B0-----:R-:W-:Y:S02]  /*07c0*/  IADD3 R27, PT, PT, R11, 0xc, RZ ;  /* 0x0000000c0b1b7810 */ /* 0x001fe40007ffe0ff */
[----:B----4-:R0:W-:Y:S04]  /*07d0*/  STG.E desc[UR4][R20.64], R12 ;  /* 0x0000000c14007986 */ /* 0x0101e8000c101904 */
[----:B------:R-:W2:Y:S01]  /*07e0*/  LDG.E R10, desc[UR4][R18.64+0x4] ;  /* 0x00000404120a7981 */ /* 0x000ea2000c1e1900 */
[----:B------:R-:W-:-:S04]  /*07f0*/  IMAD.WIDE.U32 R22, R17, 0x4, R14 ;  /* 0x0000000411167825 */ /* 0x000fc800078e000e */
[----:B------:R-:W-:Y:S01]  /*0800*/  IMAD.WIDE R16, R27, 0x4, R4 ;  /* 0x000000041b107825 */ /* 0x000fe200078e0204 */
[----:B--2---:R2:W-:Y:S04]  /*0810*/  STG.E desc[UR4][R22.64], R10 ;  /* 0x0000000a16007986 */ /* 0x0045e8000c101904 */
[----:B------:R-:W4:Y:S01]  /*0820*/  LDG.E R27, desc[UR4][R16.64+-0x8] ;  /* 0xfffff804101b7981 */ /* 0x000f22000c1e1900 */
[----:B---3--:R-:W-:-:S04]  /*0830*/  VIADD R25, R13, 0x9 ;  /* 0x000000090d197836 */ /* 0x008fc80000000000 */
[----:B------:R-:W-:Y:S01]  /*0840*/  IMAD.WIDE.U32 R24, R25, 0x4, R14 ;  /* 0x0000000419187825 */ /* 0x000fe200078e000e */
[----:B------:R-:W-:-:S04]  /*0850*/  IADD3 R19, PT, PT, R13, 0xa, RZ ;  /* 0x0000000a0d137810 */ /* 0x000fc80007ffe0ff */
[----:B----4-:R3:W-:Y:S04]  /*0860*/  STG.E desc[UR4][R24.64], R27 ;  /* 0x0000001b18007986 */ /* 0x0107e8000c101904 */
[----:B------:R-:W4:Y:S01]  /*0870*/  LDG.E R29, desc[UR4][R16.64+-0x4] ;  /* 0xfffffc04101d7981 */ /* 0x000f22000c1e1900 */
[----:B------:R-:W-:Y:S01]  /*0880*/  IMAD.WIDE.U32 R18, R19, 0x4, R14 ;  /* 0x0000000413127825 */ /* 0x000fe200078e000e */
[----:B0-----:R-:W-:-:S04]  /*0890*/  IADD3 R21, PT, PT, R13, 0xb, RZ ;  /* 0x0000000b0d157810 */ /* 0x001fc80007ffe0ff */
[----:B----4-:R3:W-:Y:S04]  /*08a0*/  STG.E desc[UR4][R18.64], R29 ;  /* 0x0000001d12007986 */ /* 0x0107e8000c101904 */
[----:B------:R-:W4:Y:S01]  /*08b0*/  LDG.E R12, desc[UR4][R16.64] ;  /* 0x00000004100c7981 */ /* 0x000f22000c1e1900 */
[----:B------:R-:W-:Y:S01]  /*08c0*/  IMAD.WIDE.U32 R20, R21, 0x4, R14 ;  /* 0x0000000415147825 */ /* 0x000fe200078e000e */
[----:B------:R-:W-:-:S04]  /*08d0*/  IADD3 R8, PT, PT, R8, 0x10, RZ ;  /* 0x0000001008087810 */ /* 0x000fc80007ffe0ff */
[----:B------:R-:W-:Y:S01]  /*08e0*/  ISETP.GE.AND P1, PT, R8, -0xc, PT ;  /* 0xfffffff40800780c */ /* 0x000fe20003f26270 */
[----:B--2---:R-:W-:Y:S01]  /*08f0*/  VIADD R23, R13, 0xc ;  /* 0x0000000c0d177836 */ /* 0x004fe20000000000 */
[----:B----4-:R3:W-:Y:S04]  /*0900*/  STG.E desc[UR4][R20.64], R12 ;  /* 0x0000000c14007986 */ /* 0x0107e8000c101904 */
[----:B------:R-:W2:Y:S01]  /*0910*/  LDG.E R10, desc[UR4][R16.64+0x4] ;  /* 0x00000404100a7981 */ /* 0x000ea2000c1e1900 */
[----:B------:R-:W-:Y:S01]  /*0920*/  IMAD.WIDE.U32 R14, R23, 0x4, R14 ;  /* 0x00000004170e7825 */ /* 0x000fe200078e000e */
[----:B------:R-:W-:-:S03]  /*0930*/  IADD3 R11, PT, PT, R11, 0x10, RZ ;  /* 0x000000100b0b7810 */ /* 0x000fc60007ffe0ff */
[----:B------:R-:W-:Y:S01]  /*0940*/  VIADD R13, R13, 0x10 ;  /* 0x000000100d0d7836 */ /* 0x000fe20000000000 */
[----:B--2---:R3:W-:Y:S01]  /*0950*/  STG.E desc[UR4][R14.64], R10 ;  /* 0x0000000a0e007986 */ /* 0x0047e2000c101904 */
[----:B------:R-:W-:Y:S05]  /*0960*/  @!P1 BRA `(.L_x_7) ;  /* 0xfffffff800d09947 */ /* 0x000fea000383ffff */
.L_x_6:
[----:B---3--:R-:W-:-:S04]  /*0970*/  IADD3 R10, PT, PT, -R8, RZ, RZ ;  /* 0x000000ff080a7210 */ /* 0x008fc80007ffe1ff */
[----:B------:R-:W-:-:S13]  /*0980*/  ISETP.GT.AND P1, PT, R10, 0x4, PT ;  /* 0x000000040a00780c */ /* 0x000fda0003f24270 */
[----:B------:R-:W-:Y:S05]  /*0990*/  @!P1 BRA `(.L_x_8) ;  /* 0x00000000009c9947 */ /* 0x000fea0003800000 */
[----:B------:R-:W-:Y:S01]  /*09a0*/  IMAD.WIDE R18, R11, 0x4, R4 ;  /* 0x000000040b127825 */ /* 0x000fe200078e0204 */
[----:B------:R-:W0:Y:S04]  /*09b0*/  LDC.64 R14, c[0x0][0x388] ;  /* 0x0000e200ff0e7b82 */ /* 0x000e280000000a00 */
[----:B------:R-:W2:Y:S01]  /*09c0*/  LDG.E R25, desc[UR4][R18.64+-0x8] ;  /* 0xfffff80412197981 */ /* 0x000ea2000c1e1900 */
[----:B------:R-:W-:-:S05]  /*09d0*/  IADD3 R17, PT, PT, R13, -0x3, RZ ;  /* 0xfffffffd0d117810 */ /* 0x000fca0007ffe0ff */
[----:B0-----:R-:W-:-:S05]  /*09e0*/  IMAD.WIDE.U32 R16, R17, 0x4, R14 ;  /* 0x0000000411107825 */ /* 0x001fca00078e000e */
[----:B--2---:R0:W-:Y:S04]  /*09f0*/  STG.E desc[UR4][R16.64], R25 ;  /* 0x0000001910007986 */ /* 0x0041e8000c101904 */
[----:B------:R-:W2:Y:S01]  /*0a00*/  LDG.E R27, desc[UR4][R18.64+-0x4] ;  /* 0xfffffc04121b7981 */ /* 0x000ea2000c1e1900 */
[----:B------:R-:W-:-:S04]  /*0a10*/  VIADD R21, R13, 0xfffffffe ;  /* 0xfffffffe0d157836 */ /* 0x000fc80000000000 */
[----:B------:R-:W-:Y:S01]  /*0a20*/  IMAD.WIDE.U32 R20, R21, 0x4, R14 ;  /* 0x0000000415147825 */ /* 0x000fe200078e000e */
[----:B------:R-:W-:-:S04]  /*0a30*/  IADD3 R23, PT, PT, R13, -0x1, RZ ;  /* 0xffffffff0d177810 */ /* 0x000fc80007ffe0ff */
[----:B--2---:R2:W-:Y:S04]  /*0a40*/  STG.E desc[UR4][R20.64], R27 ;  /* 0x0000001b14007986 */ /* 0x0045e8000c101904 */
[----:B------:R-:W3:Y:S01]  /*0a50*/  LDG.E R29, desc[UR4][R18.64] ;  /* 0x00000004121d7981 */ /* 0x000ee2000c1e1900 */
[----:B------:R-:W-:Y:S01]  /*0a60*/  IMAD.WIDE.U32 R22, R23, 0x4, R14 ;  /* 0x0000000417167825 */ /* 0x000fe200078e000e */
[----:B------:R-:W-:-:S04]  /*0a70*/  IADD3 R12, PT, PT, R11, 0x4, RZ ;  /* 0x000000040b0c7810 */ /* 0x000fc80007ffe0ff */
[----:B---3--:R3:W-:Y:S04]  /*0a80*/  STG.E desc[UR4][R22.64], R29 ;  /* 0x0000001d16007986 */ /* 0x0087e8000c101904 */
[----:B------:R-:W4:Y:S01]  /*0a90*/  LDG.E R10, desc[UR4][R18.64+0x4] ;  /* 0x00000404120a7981 */ /* 0x000f22000c1e1900 */
[----:B0-----:R-:W-:-:S04]  /*0aa0*/  IMAD.WIDE.U32 R24, R13, 0x4, R14 ;  /* 0x000000040d187825 */ /* 0x001fc800078e000e */
[----:B------:R-:W-:Y:S01]  /*0ab0*/  IMAD.WIDE R16, R12, 0x4, R4 ;  /* 0x000000040c107825 */ /* 0x000fe200078e0204 */
[----:B----4-:R0:W-:Y:S04]  /*0ac0*/  STG.E desc[UR4][R24.64], R10 ;  /* 0x0000000a18007986 */ /* 0x0101e8000c101904 */
[----:B------:R-:W4:Y:S01]  /*0ad0*/  LDG.E R12, desc[UR4][R16.64+-0x8] ;  /* 0xfffff804100c7981 */ /* 0x000f22000c1e1900 */
[----:B--2---:R-:W-:-:S04]  /*0ae0*/  VIADD R21, R13, 0x1 ;  /* 0x000000010d157836 */ /* 0x004fc80000000000 */
[----:B------:R-:W-:Y:S01]  /*0af0*/  IMAD.WIDE.U32 R20, R21, 0x4, R14 ;  /* 0x0000000415147825 */ /* 0x000fe200078e000e */
[----:B---3--:R-:W-:-:S04]  /*0b00*/  IADD3 R23, PT, PT, R13, 0x2, RZ ;  /* 0x000000020d177810 */ /* 0x008fc80007ffe0ff */
[----:B----4-:R2:W-:Y:S04]  /*0b10*/  STG.E desc[UR4][R20.64], R12 ;  /* 0x0000000c14007986 */ /* 0x0105e8000c101904 */
[----:B------:R-:W3:Y:S01]  /*0b20*/  LDG.E R27, desc[UR4][R16.64+-0x4] ;  /* 0xfffffc04101b7981 */ /* 0x000ee2000c1e1900 */
[----:B------:R-:W-:Y:S01]  /*0b30*/  IMAD.WIDE.U32 R18, R23, 0x4, R14 ;  /* 0x0000000417127825 */ /* 0x000fe200078e000e */
[----:B------:R-:W-:-:S04]  /*0b40*/  IADD3 R23, PT, PT, R13, 0x3, RZ ;  /* 0x000000030d177810 */ /* 0x000fc80007ffe0ff */
[----:B---3--:R2:W-:Y:S04]  /*0b50*/  STG.E desc[UR4][R18.64], R27 ;  /* 0x0000001b12007986 */ /* 0x0085e8000c101904 */
[----:B------:R-:W3:Y:S01]  /*0b60*/  LDG.E R29, desc[UR4][R16.64] ;  /* 0x00000004101d7981 */ /* 0x000ee2000c1e1900 */
[----:B------:R-:W-:-:S04]  /*0b70*/  IMAD.WIDE.U32 R22, R23, 0x4, R14 ;  /* 0x0000000417167825 */ /* 0x000fc800078e000e */
[----:B0-----:R-:W-:Y:S01]  /*0b80*/  VIADD R25, R13, 0x4 ;  /* 0x000000040d197836 */ /* 0x001fe20000000000 */
[----:B---3--:R2:W-:Y:S04]  /*0b90*/  STG.E desc[UR4][R22.64], R29 ;  /* 0x0000001d16007986 */ /* 0x0085e8000c101904 */
[----:B------:R-:W3:Y:S01]  /*0ba0*/  LDG.E R10, desc[UR4][R16.64+0x4] ;  /* 0x00000404100a7981 */ /* 0x000ee2000c1e1900 */
[----:B------:R-:W-:Y:S01]  /*0bb0*/  IMAD.WIDE.U32 R14, R25, 0x4, R14 ;  /* 0x00000004190e7825 */ /* 0x000fe200078e000e */
[----:B------:R-:W-:Y:S02]  /*0bc0*/  PLOP3.LUT P0, PT, PT, PT, PT, 0x8, 0x80 ;  /* 0x000000000080781c */ /* 0x000fe40003f0e170 */
[----:B------:R-:W-:Y:S01]  /*0bd0*/  IADD3 R8, PT, PT, R8, 0x8, RZ ;  /* 0x0000000808087810 */ /* 0x000fe20007ffe0ff */
[----:B------:R-:W-:Y:S01]  /*0be0*/  VIADD R13, R13, 0x8 ;  /* 0x000000080d0d7836 */ /* 0x000fe20000000000 */
[----:B------:R-:W-:Y:S01]  /*0bf0*/  IADD3 R11, PT, PT, R11, 0x8, RZ ;  /* 0x000000080b0b7810 */ /* 0x000fe20007ffe0ff */
[----:B---3--:R2:W-:Y:S08]  /*0c00*/  STG.E desc[UR4][R14.64], R10 ;  /* 0x0000000a0e007986 */ /* 0x0085f0000c101904 */
.L_x_8:
[----:B------:R-:W-:-:S13]  /*0c10*/  ISETP.EQ.AND P1, PT, R8, RZ, PT ;  /* 0x000000ff0800720c */ /* 0x000fda0003f22270 */
[----:B------:R-:W-:Y:S05]  /*0c20*/  @!P0 BRA P1, `(.L_x_2) ;  /* 0x0000000000548947 */ /* 0x000fea0000800000 */
.L_x_5:
[----:B--2---:R-:W-:-:S05]  /*0c30*/  IMAD.WIDE R14, R11, 0x4, R4 ;  /* 0x000000040b0e7825 */ /* 0x004fca00078e0204 */
[----:B0-----:R-:W2:Y:S01]  /*0c40*/  LDG.E R25, desc[UR4][R14.64+-0x8] ;  /* 0xfffff8040e197981 */ /* 0x001ea2000c1e1900 */
[----:B------:R-:W-:-:S05]  /*0c50*/  IADD3 R17, PT, PT, R13, -0x3, RZ ;  /* 0xfffffffd0d117810 */ /* 0x000fca0007ffe0ff */
[----:B-1----:R-:W-:Y:S01]  /*0c60*/  IMAD.WIDE.U32 R16, R17, 0x4, R2 ;  /* 0x0000000411107825 */ /* 0x002fe200078e0002 */
[----:B------:R-:W-:-:S04]  /*0c70*/  IADD3 R19, PT, PT, R13, -0x2, RZ ;  /* 0xfffffffe0d137810 */ /* 0x000fc80007ffe0ff */
[----:B--2---:R0:W-:Y:S04]  /*0c80*/  STG.E desc[UR4][R16.64], R25 ;  /* 0x0000001910007986 */ /* 0x0041e8000c101904 */
[----:B------:R-:W2:Y:S01]  /*0c90*/  LDG.E R27, desc[UR4][R14.64+-0x4] ;  /* 0xfffffc040e1b7981 */ /* 0x000ea2000c1e1900 */
[----:B------:R-:W-:-:S04]  /*0ca0*/  IMAD.WIDE.U32 R18, R19, 0x4, R2 ;  /* 0x0000000413127825 */ /* 0x000fc800078e0002 */
[----:B------:R-:W-:Y:S01]  /*0cb0*/  VIADD R21, R13, 0xffffffff ;  /* 0xffffffff0d157836 */ /* 0x000fe20000000000 */
[----:B--2---:R0:W-:Y:S04]  /*0cc0*/  STG.E desc[UR4][R18.64], R27 ;  /* 0x0000001b12007986 */ /* 0x0041e8000c101904 */
[----:B------:R-:W2:Y:S01]  /*0cd0*/  LDG.E R29, desc[UR4][R14.64] ;  /* 0x000000040e1d7981 */ /* 0x000ea2000c1e1900 */
[----:B------:R-:W-:Y:S01]  /*0ce0*/  IMAD.WIDE.U32 R20, R21, 0x4, R2 ;  /* 0x0000000415147825 */ /* 0x000fe200078e0002 */
[----:B------:R-:W-:-:S04]  /*0cf0*/  IADD3 R8, PT, PT, R8, 0x4, RZ ;  /* 0x0000000408087810 */ /* 0x000fc80007ffe0ff */
[----:B------:R-:W-:Y:S01]  /*0d00*/  ISETP.NE.AND P0, PT, R8, RZ, PT ;  /* 0x000000ff0800720c */ /* 0x000fe20003f05270 */
[----:B--2---:R0:W-:Y:S04]  /*0d10*/  STG.E desc[UR4][R20.64], R29 ;  /* 0x0000001d14007986 */ /* 0x0041e8000c101904 */
[----:B------:R-:W2:Y:S01]  /*0d20*/  LDG.E R10, desc[UR4][R14.64+0x4] ;  /* 0x000004040e0a7981 */ /* 0x000ea2000c1e1900 */
[----:B------:R-:W-:Y:S01]  /*0d30*/  IMAD.WIDE.U32 R22, R13, 0x4, R2 ;  /* 0x000000040d167825 */ /* 0x000fe200078e0002 */
[----:B------:R-:W-:-:S03]  /*0d40*/  IADD3 R11, PT, PT, R11, 0x4, RZ ;  /* 0x000000040b0b7810 */ /* 0x000fc60007ffe0ff */
[----:B------:R-:W-:Y:S01]  /*0d50*/  VIADD R13, R13, 0x4 ;  /* 0x000000040d0d7836 */ /* 0x000fe20000000000 */
[----:B--2---:R0:W-:Y:S02]  /*0d60*/  STG.E desc[UR4][R22.64], R10 ;  /* 0x0000000a16007986 */ /* 0x0041e4000c101904 */
[----:B------:R-:W-:Y:S05]  /*0d70*/  @P0 BRA `(.L_x_5) ;  /* 0xfffffffc00ac0947 */ /* 0x000fea000383ffff */
.L_x_2:
[----:B------:R-:W-:-:S13]  /*0d80*/  ISETP.GE.AND P0, PT, R6, R9, PT ;  /* 0x000000090600720c */ /* 0x000fda0003f06270 */
[----:B------:R-:W-:Y:S05]  /*0d90*/  @P0 EXIT ;  /* 0x000000000000094d */ /* 0x000fea0003800000 */
[CC--:B-1----:R-:W-:Y:S01]  /*0da0*/  IADD3 R2, PT, PT, R9.reuse, -R6.reuse, RZ ;  /* 0x8000000609027210 */ /* 0x0c2fe20007ffe0ff */
[----:B0-----:R-:W-:Y:S01]  /*0db0*/  IMAD.MOV.U32 R17, RZ, RZ, R7 ;  /* 0x000000ffff117224 */ /* 0x001fe200078e0007 */
[-C--:B------:R-:W-:Y:S02]  /*0dc0*/  IADD3 R3, PT, PT, -R9, R6.reuse, RZ ;  /* 0x0000000609037210 */ /* 0x080fe40007ffe1ff */
[----:B------:R-:W-:Y:S02]  /*0dd0*/  LOP3.LUT P1, R2, R2, 0x3, RZ, 0xc0, !PT ;  /* 0x0000000302027812 */ /* 0x000fe4000782c0ff */
[----:B------:R-:W-:Y:S02]  /*0de0*/  ISETP.GT.U32.AND P0, PT, R3, -0x4, PT ;  /* 0xfffffffc0300780c */ /* 0x000fe40003f04070 */
[----:B------:R-:W-:-:S09]  /*0df0*/  MOV R11, R6 ;  /* 0x00000006000b7202 */ /* 0x000fd20000000f00 */
[----:B------:R-:W-:Y:S05]  /*0e00*/  @!P1 BRA `(.L_x_9) ;  /* 0x00000000003c9947 */ /* 0x000fea0003800000 */
[----:B--2---:R-:W0:Y:S01]  /*0e10*/  LDC.64 R12, c[0x0][0x380] ;  /* 0x0000e000ff0c7b82 */ /* 0x004e220000000a00 */
[-C--:B------:R-:W-:Y:S01]  /*0e20*/  IADD3 R17, PT, PT, R2, R7.reuse, RZ ;  /* 0x0000000702117210 */ /* 0x080fe20007ffe0ff */
[----:B------:R-:W-:Y:S01]  /*0e30*/  IMAD.MOV R8, RZ, RZ, -R2 ;  /* 0x000000ffff087224 */ /* 0x000fe200078e0a02 */
[----:B------:R-:W-:Y:S02]  /*0e40*/  IADD3 R19, PT, PT, R0, R7, RZ ;  /* 0x0000000700137210 */ /* 0x000fe40007ffe0ff */
[----:B------:R-:W-:-:S03]  /*0e50*/  MOV R11, R6 ;  /* 0x00000006000b7202 */ /* 0x000fc60000000f00 */
[----:B------:R-:W1:Y:S04]  /*0e60*/  LDC.64 R14, c[0x0][0x388] ;  /* 0x0000e200ff0e7b82 */ /* 0x000e680000000a00 */
.L_x_10:
[----:B0--3--:R-:W-:-:S06]  /*0e70*/  IMAD.WIDE R2, R11, 0x4, R12 ;  /* 0x000000040b027825 */ /* 0x009fcc00078e020c */
[----:B------:R-:W2:Y:S01]  /*0e80*/  LDG.E R3, desc[UR4][R2.64] ;  /* 0x0000000402037981 */ /* 0x000ea2000c1e1900 */
[----:B------:R-:W-:Y:S01]  /*0e90*/  VIADD R8, R8, 0x1 ;  /* 0x0000000108087836 */ /* 0x000fe20000000000 */
[----:B------:R-:W-:Y:S01]  /*0ea0*/  IADD3 R11, PT, PT, R11, 0x1, RZ ;  /* 0x000000010b0b7810 */ /* 0x000fe20007ffe0ff */
[C---:B-1----:R-:W-:Y:S01]  /*0eb0*/  IMAD.WIDE.U32 R4, R19.reuse, 0x4, R14 ;  /* 0x0000000413047825 */ /* 0x042fe200078e000e */
[----:B------:R-:W-:Y:S02]  /*0ec0*/  IADD3 R19, PT, PT, R19, 0x1, RZ ;  /* 0x0000000113137810 */ /* 0x000fe40007ffe0ff */
[----:B------:R-:W-:Y:S02]  /*0ed0*/  ISETP.NE.AND P1, PT, R8, RZ, PT ;  /* 0x000000ff0800720c */ /* 0x000fe40003f25270 */
[----:B--2---:R3:W-:Y:S11]  /*0ee0*/  STG.E desc[UR4][R4.64], R3 ;  /* 0x0000000304007986 */ /* 0x0047f6000c101904 */
[----:B------:R-:W-:Y:S05]  /*0ef0*/  @P1 BRA `(.L_x_10) ;  /* 0xfffffffc00dc1947 */ /* 0x000fea000383ffff */
.L_x_9:
[----:B------:R-:W-:Y:S05]  /*0f00*/  @P0 EXIT ;  /* 0x000000000000094d */ /* 0x000fea0003800000 */
[----:B---3--:R-:W0:Y:S01]  /*0f10*/  LDC.64 R4, c[0x0][0x380] ;  /* 0x0000e000ff047b82 */ /* 0x008e220000000a00 */
[----:B------:R-:W-:-:S05]  /*0f20*/  IADD3 R6, PT, PT, -R9, R17, R6 ;  /* 0x0000001109067210 */ /* 0x000fca0007ffe106 */
[----:B------:R-:W-:Y:S01]  /*0f30*/  IMAD.IADD R6, R6, 0x1, -R7 ;  /* 0x0000000106067824 */ /* 0x000fe200078e0a07 */
[----:B------:R-:W-:Y:S01]  /*0f40*/  IADD3 R7, PT, PT, R17, 0x3, R0 ;  /* 0x0000000311077810 */ /* 0x000fe20007ffe000 */
[----:B------:R-:W1:Y:S03]  /*0f50*/  LDC.64 R2, c[0x0][0x388] ;  /* 0x0000e200ff027b82 */ /* 0x000e660000000a00 */
[----:B------:R-:W-:Y:S02]  /*0f60*/  ISETP.GE.AND P0, PT, R6, RZ, PT ;  /* 0x000000ff0600720c */ /* 0x000fe40003f06270 */
[----:B0-----:R-:W-:-:S04]  /*0f70*/  IADD3 R4, P1, PT, R4, 0x8, RZ ;  /* 0x0000000804047810 */ /* 0x001fc80007f3e0ff */
[----:B------:R-:W-:-:S07]  /*0f80*/  IADD3.X R5, PT, PT, RZ, R5, RZ, P1, !PT ;  /* 0x00000005ff057210 */ /* 0x000fce0000ffe4ff */
[----:B------:R-:W-:Y:S05]  /*0f90*/  @P0 BRA `(.L_x_11) ;  /* 0x0000000400f40947 */ /* 0x000fea0003800000 */
[----:B------:R-:W-:Y:S02]  /*0fa0*/  IADD3 R0, PT, PT, -R6, RZ, RZ ;  /* 0x000000ff06007210 */ /* 0x000fe40007ffe1ff */
[----:B------:R-:W-:Y:S02]  /*0fb0*/  PLOP3.LUT P0, PT, PT, PT, PT, 0x80, 0x8 ;  /* 0x000000000008781c */ /* 0x000fe40003f0f070 */
[----:B------:R-:W-:-:S13]  /*0fc0*/  ISETP.GT.AND P1, PT, R0, 0xc, PT ;  /* 0x0000000c0000780c */ /* 0x000fda0003f24270 */
[----:B------:R-:W-:Y:S05]  /*0fd0*/  @!P1 BRA `(.L_x_12) ;  /* 0x0000000400349947 */ /* 0x000fea0003800000 */
[----:B------:R-:W-:-:S13]  /*0fe0*/  PLOP3.LUT P0, PT, PT, PT, PT, 0x8, 0x80 ;  /* 0x000000000080781c */ /* 0x000fda0003f0e170 */
.L_x_13:
[----:B--23--:R-:W-:Y:S01]  /*0ff0*/  IMAD.WIDE R12, R11, 0x4, R4 ;  /* 0x000000040b0c7825 */ /* 0x00cfe200078e0204 */
[----:B------:R-:W0:Y:S04]  /*1000*/  LDC.64 R8, c[0x0][0x388] ;  /* 0x0000e200ff087b82 */ /* 0x000e280000000a00 */
[----:B------:R-:W2:Y:S01]  /*1010*/  LDG.E R21, desc[UR4][R12.64+-0x8] ;  /* 0xfffff8040c157981 */ /* 0x000ea2000c1e1900 */
[----:B------:R-:W-:-:S04]  /*1020*/  VIADD R15, R7, 0xfffffffd ;  /* 0xfffffffd070f7836 */ /* 0x000fc80000000000 */
[----:B0-----:R-:W-:-:S05]  /*1030*/  IMAD.WIDE.U32 R14, R15, 0x4, R8 ;  /* 0x000000040f0e7825 */ /* 0x001fca00078e0008 */
[----:B--2---:R0:W-:Y:S04]  /*1040*/  STG.E desc[UR4][R14.64], R21 ;  /* 0x000000150e007986 */ /* 0x0041e8000c101904 */
[----:B------:R-:W2:Y:S01]  /*1050*/  LDG.E R23, desc[UR4][R12.64+-0x4] ;  /* 0xfffffc040c177981 */ /* 0x000ea2000c1e1900 */
[----:B------:R-:W-:-:S05]  /*1060*/  IADD3 R17, PT, PT, R7, -0x2, RZ ;  /* 0xfffffffe07117810 */ /* 0x000fca0007ffe0ff */
[----:B------:R-:W-:Y:S01]  /*1070*/  IMAD.WIDE.U32 R16, R17, 0x4, R8 ;  /* 0x0000000411107825 */ /* 0x000fe200078e0008 */
[----:B------:R-:W-:-:S04]  /*1080*/  IADD3 R19, PT, PT, R7, -0x1, RZ ;  /* 0xffffffff07137810 */ /* 0x000fc80007ffe0ff */
[----:B--2---:R2:W-:Y:S04]  /*1090*/  STG.E desc[UR4][R16.64], R23 ;  /* 0x0000001710007986 */ /* 0x0045e8000c101904 */
[----:B------:R-:W3:Y:S01]  /*10a0*/  LDG.E R25, desc[UR4][R12.64] ;  /* 0x000000040c197981 */ /* 0x000ee2000c1e1900 */
[----:B------:R-:W-:-:S04]  /*10b0*/  IMAD.WIDE.U32 R18, R19, 0x4, R8 ;  /* 0x0000000413127825 */ /* 0x000fc800078e0008 */
[----:B------:R-:W-:Y:S01]  /*10c0*/  VIADD R29, R11, 0x4 ;  /* 0x000000040b1d7836 */ /* 0x000fe20000000000 */
[----:B---3--:R3:W-:Y:S04]  /*10d0*/  STG.E desc[UR4][R18.64], R25 ;  /* 0x0000001912007986 */ /* 0x0087e8000c101904 */
[----:B------:R-:W4:Y:S01]  /*10e0*/  LDG.E R27, desc[UR4][R12.64+0x4] ;  /* 0x000004040c1b7981 */ /* 0x000f22000c1e1900 */
[----:B0-----:R-:W-:-:S04]  /*10f0*/  IMAD.WIDE.U32 R20, R7, 0x4, R8 ;  /* 0x0000000407147825 */ /* 0x001fc800078e0008 */
[----:B------:R-:W-:Y:S01]  /*1100*/  IMAD.WIDE R14, R29, 0x4, R4 ;  /* 0x000000041d0e7825 */ /* 0x000fe200078e0204 */
[----:B--2---:R-:W-:Y:S01]  /*1110*/  IADD3 R17, PT, PT, R7, 0x1, RZ ;  /* 0x0000000107117810 */ /* 0x004fe20007ffe0ff */
[----:B----4-:R0:W-:Y:S04]  /*1120*/  STG.E desc[UR4][R20.64], R27 ;  /* 0x0000001b14007986 */ /* 0x0101e8000c101904 */
[----:B------:R-:W2:Y:S01]  /*1130*/  LDG.E R29, desc[UR4][R14.64+-0x8] ;  /* 0xfffff8040e1d7981 */ /* 0x000ea2000c1e1900 */
[----:B------:R-:W-:Y:S01]  /*1140*/  IMAD.WIDE.U32 R16, R17, 0x4, R8 ;  /* 0x0000000411107825 */ /* 0x000fe200078e0008 */
[----:B---3--:R-:W-:-:S04]  /*1150*/  IADD3 R19, PT, PT, R7, 0x2, RZ ;  /* 0x0000000207137810 */ /* 0x008fc80007ffe0ff */
[----:B--2---:R2:W-:Y:S04]  /*1160*/  STG.E desc[UR4][R16.64], R29 ;  /* 0x0000001d10007986 */ /* 0x0045e8000c101904 */
[----:B------:R-:W3:Y:S01]  /*1170*/  LDG.E R23, desc[UR4][R14.64+-0x4] ;  /* 0xfffffc040e177981 */ /* 0x000ee2000c1e1900 */
[----:B------:R-:W-:-:S04]  /*1180*/  IMAD.WIDE.U32 R18, R19, 0x4, R8 ;  /* 0x0000000413127825 */ /* 0x000fc800078e0008 */
[----:B------:R-:W-:Y:S01]  /*1190*/  VIADD R13, R7, 0x3 ;  /* 0x00000003070d7836 */ /* 0x000fe20000000000 */
[----:B---3--:R3:W-:Y:S04]  /*11a0*/  STG.E desc[UR4][R18.64], R23 ;  /* 0x0000001712007986 */ /* 0x0087e8000c101904 */
[----:B------:R-:W4:Y:S01]  /*11b0*/  LDG.E R25, desc[UR4][R14.64] ;  /* 0x000000040e197981 */ /* 0x000f22000c1e1900 */
[--C-:B0-----:R-:W-:Y:S01]  /*11c0*/  IMAD.WIDE.U32 R20, R13, 0x4, R8.reuse ;  /* 0x000000040d147825 */ /* 0x101fe200078e0008 */
[----:B------:R-:W-:Y:S02]  /*11d0*/  IADD3 R13, PT, PT, R7, 0x4, RZ ;  /* 0x00000004070d7810 */ /* 0x000fe40007ffe0ff */
[----:B--2---:R-:W-:Y:S02]  /*11e0*/  IADD3 R29, PT, PT, R11, 0x8, RZ ;  /* 0x000000080b1d7810 */ /* 0x004fe40007ffe0ff */
[----:B----4-:R0:W-:Y:S04]  /*11f0*/  STG.E desc[UR4][R20.64], R25 ;  /* 0x0000001914007986 */ /* 0x0101e8000c101904 */
[----:B------:R-:W2:Y:S01]  /*1200*/  LDG.E R27, desc[UR4][R14.64+0x4] ;  /* 0x000004040e1b7981 */ /* 0x000ea2000c1e1900 */
[----:B------:R-:W-:-:S04]  /*1210*/  IMAD.WIDE.U32 R16, R13, 0x4, R8 ;  /* 0x000000040d107825 */ /* 0x000fc800078e0008 */
[----:B------:R-:W-:Y:S01]  /*1220*/  IMAD.WIDE R12, R29, 0x4, R4 ;  /* 0x000000041d0c7825 */ /* 0x000fe200078e0204 */
[----:B--2---:R2:W-:Y:S04]  /*1230*/  STG.E desc[UR4][R16.64], R27 ;  /* 0x0000001b10007986 */ /* 0x0045e8000c101904 */
[----:B---3--:R-:W3:Y:S01]  /*1240*/  LDG.E R23, desc[UR4][R12.64+-0x8] ;  /* 0xfffff8040c177981 */ /* 0x008ee2000c1e1900 */
[----:B------:R-:W-:-:S04]  /*1250*/  VIADD R19, R7, 0x5 ;  /* 0x0000000507137836 */ /* 0x000fc80000000000 */
[----:B------:R-:W-:Y:S01]  /*1260*/  IMAD.WIDE.U32 R18, R19, 0x4, R8 ;  /* 0x0000000413127825 */ /* 0x000fe200078e0008 */
[----:B0-----:R-:W-:-:S04]  /*1270*/  IADD3 R21, PT, PT, R7, 0x6, RZ ;  /* 0x0000000607157810 */ /* 0x001fc80007ffe0ff */
[----:B---3--:R0:W-:Y:S04]  /*1280*/  STG.E desc[UR4][R18.64], R23 ;  /* 0x0000001712007986 */ /* 0x0081e8000c101904 */
[----:B------:R-:W3:Y:S01]  /*1290*/  LDG.E R25, desc[UR4][R12.64+-0x4] ;  /* 0xfffffc040c197981 */ /* 0x000ee2000c1e1900 */
[----:B------:R-:W-:Y:S01]  /*12a0*/  IMAD.WIDE.U32 R20, R21, 0x4, R8 ;  /* 0x0000000415147825 */ /* 0x000fe200078e0008 */
[----:B------:R-:W-:-:S04]  /*12b0*/  IADD3 R15, PT, PT, R7, 0x7, RZ ;  /* 0x00000007070f7810 */ /* 0x000fc80007ffe0ff */
[----:B---3--:R3:W-:Y:S04]  /*12c0*/  STG.E desc[UR4][R20.64], R25 ;  /* 0x0000001914007986 */ /* 0x0087e8000c101904 */
[----:B------:R-:W4:Y:S01]  /*12d0*/  LDG.E R29, desc[UR4][R12.64] ;  /* 0x000000040c1d7981 */ /* 0x000f22000c1e1900 */
[----:B--2---:R-:W-:Y:S01]  /*12e0*/  IMAD.WIDE.U32 R16, R15, 0x4, R8 ;  /* 0x000000040f107825 */ /* 0x004fe200078e0008 */
[----:B0-----:R-:W-:-:S03]  /*12f0*/  IADD3 R23, PT, PT, R11, 0xc, RZ ;  /* 0x0000000c0b177810 */ /* 0x001fc60007ffe0ff */
[----:B------:R-:W-:Y:S01]  /*1300*/  VIADD R15, R7, 0x8 ;  /* 0x00000008070f7836 */ /* 0x000fe20000000000 */
[----:B----4-:R0:W-:Y:S04]  /*1310*/  STG.E desc[UR4][R16.64], R29 ;  /* 0x0000001d10007986 */ /* 0x0101e8000c101904 */
[----:B------:R-:W2:Y:S01]  /*1320*/  LDG.E R27, desc[UR4][R12.64+0x4] ;  /* 0x000004040c1b7981 */ /* 0x000ea2000c1e1900 */
[----:B------:R-:W-:-:S04]  /*1330*/  IMAD.WIDE.U32 R18, R15, 0x4, R8 ;  /* 0x000000040f127825 */ /* 0x000fc800078e0008 */
[----:B------:R-:W-:Y:S01]  /*1340*/  IMAD.WIDE R14, R23, 0x4, R4 ;  /* 0x00000004170e7825 */ /* 0x000fe200078e0204 */
[----:B---3--:R-:W-:Y:S01]  /*1350*/  IADD3 R21, PT, PT, R7, 0x9, RZ ;  /* 0x0000000907157810 */ /* 0x008fe20007ffe0ff */
[----:B--2---:R2:W-:Y:S04]  /*1360*/  STG.E desc[UR4][R18.64], R27 ;  /* 0x0000001b12007986 */ /* 0x0045e8000c101904 */
[----:B------:R-:W3:Y:S01]  /*1370*/  LDG.E R23, desc[UR4][R14.64+-0x8] ;  /* 0xfffff8040e177981 */ /* 0x000ee2000c1e1900 */
[----:B------:R-:W-:-:S04]  /*1380*/  IMAD.WIDE.U32 R20, R21, 0x4, R8 ;  /* 0x0000000415147825 */ /* 0x000fc800078e0008 */
[----:B------:R-:W-:Y:S01]  /*1390*/  VIADD R13, R7, 0xa ;  /* 0x0000000a070d7836 */ /* 0x000fe20000000000 */
[----:B---3--:R3:W-:Y:S04]  /*13a0*/  STG.E desc[UR4][R20.64], R23 ;  /* 0x0000001714007986 */ /* 0x0087e8000c101904 */
[----:B------:R-:W4:Y:S01]  /*13b0*/  LDG.E R25, desc[UR4][R14.64+-0x4] ;  /* 0xfffffc040e197981 */ /* 0x000f22000c1e1900 */
[----:B------:R-:W-:Y:S01]  /*13c0*/  IMAD.WIDE.U32 R12, R13, 0x4, R8 ;  /* 0x000000040d0c7825 */ /* 0x000fe200078e0008 */
[----:B0-----:R-:W-:-:S04]  /*13d0*/  IADD3 R17, PT, PT, R7, 0xb, RZ ;  /* 0x0000000b07117810 */ /* 0x001fc80007ffe0ff */
[----:B----4-:R3:W-:Y:S04]  /*13e0*/  STG.E desc[UR4][R12.64], R25 ;  /* 0x000000190c007986 */ /* 0x0107e8000c101904 */
[----:B------:R-:W4:Y:S01]  /*13f0*/  LDG.E R29, desc[UR4][R14.64] ;  /* 0x000000040e1d7981 */ /* 0x000f22000c1e1900 */
[----:B------:R-:W-:-:S04]  /*1400*/  IMAD.WIDE.U32 R16, R17, 0x4, R8 ;  /* 0x0000000411107825 */ /* 0x000fc800078e0008 */
[----:B------:R-:W-:Y:S01]  /*1410*/  VIADD R6, R6, 0x10 ;  /* 0x0000001006067836 */ /* 0x000fe20000000000 */
[----:B--2---:R-:W-:-:S04]  /*1420*/  IADD3 R19, PT, PT, R7, 0xc, RZ ;  /* 0x0000000c07137810 */ /* 0x004fc80007ffe0ff */
[----:B------:R-:W-:Y:S01]  /*1430*/  ISETP.GE.AND P1, PT, R6, -0xc, PT ;  /* 0xfffffff40600780c */ /* 0x000fe20003f26270 */
[----:B----4-:R3:W-:Y:S04]  /*1440*/  STG.E desc[UR4][R16.64], R29 ;  /* 0x0000001d10007986 */ /* 0x0107e8000c101904 */
[----:B------:R-:W2:Y:S01]  /*1450*/  LDG.E R27, desc[UR4][R14.64+0x4] ;  /* 0x000004040e1b7981 */ /* 0x000ea2000c1e1900 */
[----:B------:R-:W-:Y:S01]  /*1460*/  IMAD.WIDE.U32 R8, R19, 0x4, R8 ;  /* 0x0000000413087825 */ /* 0x000fe200078e0008 */
[----:B------:R-:W-:Y:S02]  /*1470*/  IADD3 R11, PT, PT, R11, 0x10, RZ ;  /* 0x000000100b0b7810 */ /* 0x000fe40007ffe0ff */
[----:B------:R-:W-:Y:S02]  /*1480*/  IADD3 R7, PT, PT, R7, 0x10, RZ ;  /* 0x0000001007077810 */ /* 0x000fe40007ffe0ff */
[----:B--2---:R3:W-:Y:S02]  /*1490*/  STG.E desc[UR4][R8.64], R27 ;  /* 0x0000001b08007986 */ /* 0x0047e4000c101904 */
[----:B------:R-:W-:Y:S05]  /*14a0*/  @!P1 BRA `(.L_x_13) ;  /* 0xfffffff800d09947 */ /* 0x000fea000383ffff */
.L_x_12:
[----:B------:R-:W-:-:S05]  /*14b0*/  IMAD.MOV R0, RZ, RZ, -R6 ;  /* 0x000000ffff007224 */ /* 0x000fca00078e0a06 */
[----:B------:R-:W-:-:S13]  /*14c0*/  ISETP.GT.AND P1, PT, R0, 0x4, PT ;  /* 0x000000040000780c */ /* 0x000fda0003f24270 */
[----:B------:R-:W-:Y:S05]  /*14d0*/  @!P1 BRA `(.L_x_14) ;  /* 0x00000000009c9947 */ /* 0x000fea0003800000 */
[----:B--23--:R-:W-:Y:S01]  /*14e0*/  IMAD.WIDE R12, R11, 0x4, R4 ;  /* 0x000000040b0c7825 */ /* 0x00cfe200078e0204 */
        /* <DEDUP_REMOVED lines=23> */
[----:B------:R-:W2:Y:S01]  /*1660*/  LDG.E R23, desc[UR4][R14.64+-0x4] ;  /* 0xfffffc040e177981 */ /* 0x000ea2000c1e1900 */
[----:B------:R-:W-:Y:S01]  /*1670*/  IMAD.WIDE.U32 R12, R19, 0x4, R8 ;  /* 0x00000004130c7825 */ /* 0x000fe200078e0008 */
[----:B------:R-:W-:-:S04]  /*1680*/  IADD3 R19, PT, PT, R7, 0x3, RZ ;  /* 0x0000000307137810 */ /* 0x000fc80007ffe0ff */
[----:B--2---:R4:W-:Y:S04]  /*1690*/  STG.E desc[UR4][R12.64], R23 ;  /* 0x000000170c007986 */ /* 0x0049e8000c101904 */
[----:B------:R-:W2:Y:S01]  /*16a0*/  LDG.E R25, desc[UR4][R14.64] ;  /* 0x000000040e197981 */ /* 0x000ea2000c1e1900 */
[----:B------:R-:W-:Y:S01]  /*16b0*/  IMAD.WIDE.U32 R18, R19, 0x4, R8 ;  /* 0x0000000413127825 */ /* 0x000fe200078e0008 */
[----:B0-----:R-:W-:-:S04]  /*16c0*/  IADD3 R21, PT, PT, R7, 0x4, RZ ;  /* 0x0000000407157810 */ /* 0x001fc80007ffe0ff */
[----:B--2---:R4:W-:Y:S04]  /*16d0*/  STG.E desc[UR4][R18.64], R25 ;  /* 0x0000001912007986 */ /* 0x0049e8000c101904 */
[----:B------:R-:W2:Y:S01]  /*16e0*/  LDG.E R27, desc[UR4][R14.64+0x4] ;  /* 0x000004040e1b7981 */ /* 0x000ea2000c1e1900 */
[----:B------:R-:W-:Y:S01]  /*16f0*/  IMAD.WIDE.U32 R8, R21, 0x4, R8 ;  /* 0x0000000415087825 */ /* 0x000fe200078e0008 */
[----:B------:R-:W-:Y:S02]  /*1700*/  PLOP3.LUT P0, PT, PT, PT, PT, 0x8, 0x80 ;  /* 0x000000000080781c */ /* 0x000fe40003f0e170 */
[----:B------:R-:W-:Y:S01]  /*1710*/  IADD3 R11, PT, PT, R11, 0x8, RZ ;  /* 0x000000080b0b7810 */ /* 0x000fe20007ffe0ff */
[----:B------:R-:W-:Y:S01]  /*1720*/  VIADD R6, R6, 0x8 ;  /* 0x0000000806067836 */ /* 0x000fe20000000000 */
[----:B------:R-:W-:Y:S01]  /*1730*/  IADD3 R7, PT, PT, R7, 0x8, RZ ;  /* 0x0000000807077810 */ /* 0x000fe20007ffe0ff */
[----:B--2---:R4:W-:Y:S08]  /*1740*/  STG.E desc[UR4][R8.64], R27 ;  /* 0x0000001b08007986 */ /* 0x0049f0000c101904 */
.L_x_14:
[----:B------:R-:W-:-:S13]  /*1750*/  ISETP.NE.OR P0, PT, R6, RZ, P0 ;  /* 0x000000ff0600720c */ /* 0x000fda0000705670 */
[----:B------:R-:W-:Y:S05]  /*1760*/  @!P0 EXIT ;  /* 0x000000000000894d */ /* 0x000fea0003800000 */
.L_x_11:
[----:B---34-:R-:W-:-:S05]  /*1770*/  IMAD.WIDE R8, R11, 0x4, R4 ;  /* 0x000000040b087825 */ /* 0x018fca00078e0204 */
[----:B0-2---:R-:W2:Y:S01]  /*1780*/  LDG.E R21, desc[UR4][R8.64+-0x8] ;  /* 0xfffff80408157981 */ /* 0x005ea2000c1e1900 */
[----:B------:R-:W-:-:S04]  /*1790*/  VIADD R13, R7, 0xfffffffd ;  /* 0xfffffffd070d7836 */ /* 0x000fc80000000000 */
[----:B-1----:R-:W-:Y:S01]  /*17a0*/  IMAD.WIDE.U32 R12, R13, 0x4, R2 ;  /* 0x000000040d0c7825 */ /* 0x002fe200078e0002 */
[----:B------:R-:W-:-:S04]  /*17b0*/  IADD3 R15, PT, PT, R7, -0x2, RZ ;  /* 0xfffffffe070f7810 */ /* 0x000fc80007ffe0ff */
[----:B--2---:R0:W-:Y:S04]  /*17c0*/  STG.E desc[UR4][R12.64], R21 ;  /* 0x000000150c007986 */ /* 0x0041e8000c101904 */
[----:B------:R-:W2:Y:S01]  /*17d0*/  LDG.E R23, desc[UR4][R8.64+-0x4] ;  /* 0xfffffc0408177981 */ /* 0x000ea2000c1e1900 */
[----:B------:R-:W-:Y:S01]  /*17e0*/  IMAD.WIDE.U32 R14, R15, 0x4, R2 ;  /* 0x000000040f0e7825 */ /* 0x000fe200078e0002 */
[----:B------:R-:W-:-:S04]  /*17f0*/  IADD3 R17, PT, PT, R7, -0x1, RZ ;  /* 0xffffffff07117810 */ /* 0x000fc80007ffe0ff */
[----:B--2---:R0:W-:Y:S04]  /*1800*/  STG.E desc[UR4][R14.64], R23 ;  /* 0x000000170e007986 */ /* 0x0041e8000c101904 */
[----:B------:R-:W2:Y:S01]  /*1810*/  LDG.E R25, desc[UR4][R8.64] ;  /* 0x0000000408197981 */ /* 0x000ea2000c1e1900 */
[----:B------:R-:W-:-:S04]  /*1820*/  IMAD.WIDE.U32 R16, R17, 0x4, R2 ;  /* 0x0000000411107825 */ /* 0x000fc800078e0002 */
[----:B------:R-:W-:-:S05]  /*1830*/  VIADD R6, R6, 0x4 ;  /* 0x0000000406067836 */ /* 0x000fca0000000000 */
[----:B------:R-:W-:Y:S01]  /*1840*/  ISETP.NE.AND P0, PT, R6, RZ, PT ;  /* 0x000000ff0600720c */ /* 0x000fe20003f05270 */
[----:B--2---:R0:W-:Y:S04]  /*1850*/  STG.E desc[UR4][R16.64], R25 ;  /* 0x0000001910007986 */ /* 0x0041e8000c101904 */
[----:B------:R-:W2:Y:S01]  /*1860*/  LDG.E R27, desc[UR4][R8.64+0x4] ;  /* 0x00000404081b7981 */ /* 0x000ea2000c1e1900 */
[----:B------:R-:W-:Y:S01]  /*1870*/  IMAD.WIDE.U32 R18, R7, 0x4, R2 ;  /* 0x0000000407127825 */ /* 0x000fe200078e0002 */
[----:B------:R-:W-:Y:S02]  /*1880*/  IADD3 R11, PT, PT, R11, 0x4, RZ ;  /* 0x000000040b0b7810 */ /* 0x000fe40007ffe0ff */
[----:B------:R-:W-:Y:S02]  /*1890*/  IADD3 R7, PT, PT, R7, 0x4, RZ ;  /* 0x0000000407077810 */ /* 0x000fe40007ffe0ff */
[----:B--2---:R0:W-:Y:S02]  /*18a0*/  STG.E desc[UR4][R18.64], R27 ;  /* 0x0000001b12007986 */ /* 0x0041e4000c101904 */
[----:B------:R-:W-:Y:S05]  /*18b0*/  @P0 BRA `(.L_x_11) ;  /* 0xfffffffc00ac0947 */ /* 0x000fea000383ffff */
[----:B------:R-:W-:Y:S05]  /*18c0*/  EXIT ;  /* 0x000000000000794d */ /* 0x000fea0003800000 */
.L_x_15:
[----:B------:R-:W-:-:S00]  /*18d0*/  BRA `(.L_x_15) ;  /* 0xfffffffc00fc7947 */ /* 0x000fc0000383ffff */
[----:B------:R-:W-:-:S00]  /*18e0*/  NOP ;  /* 0x0000000000007918 */ /* 0x000fc00000000000 */
        /* <DEDUP_REMOVED lines=9> */
.L_x_28:


//--------------------- .text._Z17kernelBitonicSortPii --------------------------
	.section	.text._Z17kernelBitonicSortPii,"ax",@progbits
	.align	128
        .global         _Z17kernelBitonicSortPii
        .type           _Z17kernelBitonicSortPii,@function
        .size           _Z17kernelBitonicSortPii,(.L_x_29 - _Z17kernelBitonicSortPii)
        .other          _Z17kernelBitonicSortPii,@"STO_CUDA_ENTRY STV_DEFAULT"
_Z17kernelBitonicSortPii:
.text._Z17kernelBitonicSortPii:
[----:B------:R-:W-:Y:S01]  /*0000*/  LDC R1, c[0x0][0x37c] ;  /* 0x0000df00ff017b82 */ /* 0x000fe20000000800 */
[----:B------:R-:W0:Y:S07]  /*0010*/  S2R R4, SR_TID.X ;  /* 0x0000000000047919 */ /* 0x000e2e0000002100 */
[----:B------:R-:W0:Y:S01]  /*0020*/  S2UR UR4, SR_CTAID.X ;  /* 0x00000000000479c3 */ /* 0x000e220000002500 */
[----:B------:R-:W1:Y:S07]  /*0030*/  LDCU.64 UR8, c[0x0][0x358] ;  /* 0x00006b00ff0877ac */ /* 0x000e6e0008000a00 */
[----:B------:R-:W0:Y:S08]  /*0040*/  LDC R7, c[0x0][0x360] ;  /* 0x0000d800ff077b82 */ /* 0x000e300000000800 */
[----:B------:R-:W2:Y:S01]  /*0050*/  LDC.64 R2, c[0x0][0x380] ;  /* 0x0000e000ff027b82 */ /* 0x000ea20000000a00 */
[----:B0-----:R-:W-:-:S04]  /*0060*/  IMAD R5, R7, UR4, R4 ;  /* 0x0000000407057c24 */ /* 0x001fc8000f8e0204 */
[----:B--2---:R-:W-:-:S05]  /*0070*/  IMAD.WIDE.U32 R2, R5, 0x4, R2 ;  /* 0x0000000405027825 */ /* 0x004fca00078e0002 */
[----:B-1----:R-:W2:Y:S01]  /*0080*/  LDG.E R0, desc[UR8][R2.64] ;  /* 0x0000000802007981 */ /* 0x002ea2000c1e1900 */
[----:B------:R-:W0:Y:S01]  /*0090*/  S2UR UR5, SR_CgaCtaId ;  /* 0x00000000000579c3 */ /* 0x000e220000008800 */
[----:B------:R-:W-:Y:S01]  /*00a0*/  UMOV UR4, 0x400 ;  /* 0x0000040000047882 */ /* 0x000fe20000000000 */
[----:B------:R-:W-:Y:S01]  /*00b0*/  ISETP.GE.U32.AND P0, PT, R7, 0x2, PT ;  /* 0x000000020700780c */ /* 0x000fe20003f06070 */
[----:B0-----:R-:W-:-:S06]  /*00c0*/  ULEA UR4, UR5, UR4, 0x18 ;  /* 0x0000000405047291 */ /* 0x001fcc000f8ec0ff */
[----:B------:R-:W-:-:S05]  /*00d0*/  LEA R5, R4, UR4, 0x2 ;  /* 0x0000000404057c11 */ /* 0x000fca000f8e10ff */
[----:B--2---:R0:W-:Y:S01]  /*00e0*/  STS [R5], R0 ;  /* 0x0000000005007388 */ /* 0x0041e20000000800 */
[----:B------:R-:W-:Y:S06]  /*00f0*/  BAR.SYNC.DEFER_BLOCKING 0x0 ;  /* 0x0000000000007b1d */ /* 0x000fec0000010000 */
[----:B------:R-:W-:Y:S05]  /*0100*/  @!P0 BRA `(.L_x_16) ;  /* 0x0000000000848947 */ /* 0x000fea0003800000 */
[----:B------:R-:W-:-:S05]  /*0110*/  UMOV UR5, 0x2 ;  /* 0x0000000200057882 */ /* 0x000fca0000000000 */
.L_x_22:
[----:B------:R-:W-:-:S09]  /*0120*/  UISETP.NE.AND UP0, UPT, UR5, URZ, UPT ;  /* 0x000000ff0500728c */ /* 0x000fd2000bf05270 */
[----:B-12---:R-:W-:Y:S05]  /*0130*/  BRA.U !UP0, `(.L_x_17) ;  /* 0x00000001086c7547 */ /* 0x006fea000b800000 */
[----:B------:R-:W-:-:S05]  /*0140*/  UMOV UR6, UR5 ;  /* 0x0000000500067c82 */ /* 0x000fca0008000000 */
.L_x_21:
[----:B------:R-:W-:Y:S01]  /*0150*/  UMOV UR7, UR6 ;  /* 0x0000000600077c82 */ /* 0x000fe20008000000 */
[----:B------:R-:W-:Y:S01]  /*0160*/  USHF.R.U32.HI UR6, URZ, 0x1, UR6 ;  /* 0x00000001ff067899 */ /* 0x000fe20008011606 */
[----:B------:R-:W-:Y:S05]  /*0170*/  BSSY.RECONVERGENT B0, `(.L_x_18) ;  /* 0x0000014000007945 */ /* 0x000fea0003800200 */
[----:B-12---:R-:W-:-:S04]  /*0180*/  LOP3.LUT R9, R4, UR6, RZ, 0x3c, !PT ;  /* 0x0000000604097c12 */ /* 0x006fc8000f8e3cff */
[----:B------:R-:W-:-:S13]  /*0190*/  ISETP.GT.U32.AND P0, PT, R9, R4, PT ;  /* 0x000000040900720c */ /* 0x000fda0003f04070 */
[----:B------:R-:W-:Y:S05]  /*01a0*/  @!P0 BRA `(.L_x_19) ;  /* 0x0000000000408947 */ /* 0x000fea0003800000 */
[----:B------:R-:W-:-:S13]  /*01b0*/  LOP3.LUT P0, RZ, R4, UR5, RZ, 0xc0, !PT ;  /* 0x0000000504ff7c12 */ /* 0x000fda000f80c0ff */
[----:B------:R-:W-:Y:S05]  /*01c0*/  @P0 BRA `(.L_x_20) ;  /* 0x0000000000200947 */ /* 0x000fea0003800000 */
[----:B------:R-:W-:Y:S01]  /*01d0*/  LEA R9, R9, UR4, 0x2 ;  /* 0x0000000409097c11 */ /* 0x000fe2000f8e10ff */
[----:B0-----:R-:W-:Y:S04]  /*01e0*/  LDS R0, [R5] ;  /* 0x0000000005007984 */ /* 0x001fe80000000800 */
[----:B------:R-:W0:Y:S02]  /*01f0*/  LDS R6, [R9] ;  /* 0x0000000009067984 */ /* 0x000e240000000800 */
[----:B0-----:R-:W-:-:S13]  /*0200*/  ISETP.GT.AND P0, PT, R0, R6, PT ;  /* 0x000000060000720c */ /* 0x001fda0003f04270 */
[----:B------:R-:W-:Y:S05]  /*0210*/  @!P0 BRA `(.L_x_19) ;  /* 0x0000000000248947 */ /* 0x000fea0003800000 */
[----:B------:R2:W-:Y:S04]  /*0220*/  STS [R5], R6 ;  /* 0x0000000605007388 */ /* 0x0005e80000000800 */
[----:B------:R2:W-:Y:S01]  /*0230*/  STS [R9], R0 ;  /* 0x0000000009007388 */ /* 0x0005e20000000800 */
[----:B------:R-:W-:Y:S05]  /*0240*/  BRA `(.L_x_19) ;  /* 0x0000000000187947 */ /* 0x000fea0003800000 */
.L_x_20:
[----:B------:R-:W-:Y:S01]  /*0250*/  LEA R9, R9, UR4, 0x2 ;  /* 0x0000000409097c11 */ /* 0x000fe2000f8e10ff */
[----:B0-----:R-:W-:Y:S04]  /*0260*/  LDS R0, [R5] ;  /* 0x0000000005007984 */ /* 0x001fe80000000800 */
[----:B------:R-:W0:Y:S02]  /*0270*/  LDS R6, [R9] ;  /* 0x0000000009067984 */ /* 0x000e240000000800 */
[----:B0-----:R-:W-:-:S13]  /*0280*/  ISETP.GE.AND P0, PT, R0, R6, PT ;  /* 0x000000060000720c */ /* 0x001fda0003f06270 */
[----:B------:R1:W-:Y:S04]  /*0290*/  @!P0 STS [R5], R6 ;  /* 0x0000000605008388 */ /* 0x0003e80000000800 */
[----:B------:R1:W-:Y:S02]  /*02a0*/  @!P0 STS [R9], R0 ;  /* 0x0000000009008388 */ /* 0x0003e40000000800 */
.L_x_19:
[----:B------:R-:W-:Y:S05]  /*02b0*/  BSYNC.RECONVERGENT B0 ;  /* 0x0000000000007941 */ /* 0x000fea0003800200 */
.L_x_18:
[----:B------:R-:W-:Y:S01]  /*02c0*/  BAR.SYNC.DEFER_BLOCKING 0x0 ;  /* 0x0000000000007b1d */ /* 0x000fe20000010000 */
[----:B------:R-:W-:-:S09]  /*02d0*/  UISETP.GT.U32.AND UP0, UPT, UR7, 0x3, UPT ;  /* 0x000000030700788c */ /* 0x000fd2000bf04070 */
[----:B------:R-:W-:Y:S05]  /*02e0*/  BRA.U UP0, `(.L_x_21) ;  /* 0xfffffffd00987547 */ /* 0x000fea000b83ffff */
.L_x_17:
[----:B------:R-:W-:-:S06]  /*02f0*/  USHF.L.U32 UR5, UR5, 0x1, URZ ;  /* 0x0000000105057899 */ /* 0x000fcc00080006ff */
[----:B------:R-:W-:-:S13]  /*0300*/  ISETP.LT.U32.AND P0, PT, R7, UR5, PT ;  /* 0x0000000507007c0c */ /* 0x000fda000bf01070 */
[----:B------:R-:W-:Y:S05]  /*0310*/  @!P0 BRA `(.L_x_22) ;  /* 0xfffffffc00808947 */ /* 0x000fea000383ffff */
.L_x_16:
[----:B012---:R-:W0:Y:S04]  /*0320*/  LDS R5, [R5] ;  /* 0x0000000005057984 */ /* 0x007e280000000800 */
[----:B0-----:R-:W-:Y:S01]  /*0330*/  STG.E desc[UR8][R2.64], R5 ;  /* 0x0000000502007986 */ /* 0x001fe2000c101908 */
[----:B------:R-:W-:Y:S05]  /*0340*/  EXIT ;  /* 0x000000000000794d */ /* 0x000fea0003800000 */
.L_x_23:
        /* <DEDUP_REMOVED lines=11> */
.L_x_29:


//--------------------- .text._Z16kernelBubbleSortPii --------------------------
	.section	.text._Z16kernelBubbleSortPii,"ax",@progbits
	.align	128
        .global         _Z16kernelBubbleSortPii
        .type           _Z16kernelBubbleSortPii,@function
        .size           _Z16kernelBubbleSortPii,(.L_x_30 - _Z16kernelBubbleSortPii)
        .other          _Z16kernelBubbleSortPii,@"STO_CUDA_ENTRY STV_DEFAULT"
_Z16kernelBubbleSortPii:
.text._Z16kernelBubbleSortPii:
[----:B------:R-:W-:Y:S01]  /*0000*/  LDC R1, c[0x0][0x37c] ;  /* 0x0000df00ff017b82 */ /* 0x000fe20000000800 */
[----:B------:R-:W0:Y:S02]  /*0010*/  S2R R0, SR_TID.X ;  /* 0x0000000000007919 */ /* 0x000e240000002100 */
[----:B0-----:R-:W-:-:S13]  /*0020*/  ISETP.NE.AND P0, PT, R0, RZ, PT ;  /* 0x000000ff0000720c */ /* 0x001fda0003f05270 */
[----:B------:R-:W-:Y:S05]  /*0030*/  @P0 EXIT ;  /* 0x000000000000094d */ /* 0x000fea0003800000 */
[----:B------:R-:W0:Y:S01]  /*0040*/  S2R R0, SR_CTAID.X ;  /* 0x0000000000007919 */ /* 0x000e220000002500 */
[----:B------:R-:W1:Y:S01]  /*0050*/  LDC R9, c[0x0][0x388] ;  /* 0x0000e200ff097b82 */ /* 0x000e620000000800 */
[----:B------:R-:W0:Y:S02]  /*0060*/  LDCU UR4, c[0x0][0x360] ;  /* 0x00006c00ff0477ac */ /* 0x000e240008000800 */
[----:B0-----:R-:W-:-:S05]  /*0070*/  IMAD R0, R0, UR4, RZ ;  /* 0x0000000400007c24 */ /* 0x001fca000f8e02ff */
[----:B-1----:R-:W-:-:S04]  /*0080*/  VIADDMNMX R9, R0, UR4, R9, PT ;  /* 0x0000000400097c46 */ /* 0x002fc8000b800109 */
[----:B------:R-:W-:-:S13]  /*0090*/  ISETP.GE.AND P0, PT, R0, R9, PT ;  /* 0x000000090000720c */ /* 0x000fda0003f06270 */
[----:B------:R-:W-:Y:S05]  /*00a0*/  @P0 EXIT ;  /* 0x000000000000094d */ /* 0x000fea0003800000 */
[----:B------:R-:W0:Y:S01]  /*00b0*/  LDCU.64 UR4, c[0x0][0x358] ;  /* 0x00006b00ff0477ac */ /* 0x000e220008000a00 */
[----:B------:R-:W-:Y:S01]  /*00c0*/  NOP ;  /* 0x0000000000007918 */ /* 0x000fe20000000000 */
.L_x_26:
[----:B------:R-:W-:-:S05]  /*00d0*/  VIADD R10, R0, 0x1 ;  /* 0x00000001000a7836 */ /* 0x000fca0000000000 */
[CC--:B------:R-:W-:Y:S02]  /*00e0*/  ISETP.GE.AND P1, PT, R10.reuse, R9.reuse, PT ;  /* 0x000000090a00720c */ /* 0x0c0fe40003f26270 */
[----:B------:R-:W-:-:S11]  /*00f0*/  ISETP.NE.AND P0, PT, R10, R9, PT ;  /* 0x000000090a00720c */ /* 0x000fd60003f05270 */
[----:B------:R-:W-:Y:S05]  /*0100*/  @P1 BRA `(.L_x_24) ;  /* 0x00000000003c1947 */ /* 0x000fea0003800000 */
[----:B------:R-:W1:Y:S01]  /*0110*/  LDC.64 R2, c[0x0][0x380] ;  /* 0x0000e000ff027b82 */ /* 0x000e620000000a00 */
[----:B------:R-:W-:-:S07]  /*0120*/  IMAD.MOV.U32 R11, RZ, RZ, R10 ;  /* 0x000000ffff0b7224 */ /* 0x000fce00078e000a */
[----:B------:R-:W2:Y:S01]  /*0130*/  LDC.64 R6, c[0x0][0x380] ;  /* 0x0000e000ff067b82 */ /* 0x000ea20000000a00 */
[----:B-1----:R-:W-:-:S07]  /*0140*/  IMAD.WIDE R2, R0, 0x4, R2 ;  /* 0x0000000400027825 */ /* 0x002fce00078e0202 */
.L_x_25:
[C---:B--2---:R-:W-:Y:S01]  /*0150*/  IMAD.WIDE R4, R11.reuse, 0x4, R6 ;  /* 0x000000040b047825 */ /* 0x044fe200078e0206 */
[----:B0-----:R-:W2:Y:S04]  /*0160*/  LDG.E R13, desc[UR4][R2.64] ;  /* 0x00000004020d7981 */ /* 0x001ea8000c1e1900 */
[----:B------:R-:W2:Y:S01]  /*0170*/  LDG.E R12, desc[UR4][R4.64] ;  /* 0x00000004040c7981 */ /* 0x000ea2000c1e1900 */
[C---:B------:R-:W-:Y:S01]  /*0180*/  VIADD R8, R0.reuse, 0x2 ;  /* 0x0000000200087836 */ /* 0x040fe20000000000 */
[----:B------:R-:W-:Y:S01]  /*0190*/  IADD3 R0, PT, PT, R0, 0x1, RZ ;  /* 0x0000000100007810 */ /* 0x000fe20007ffe0ff */
[----:B------:R-:W-:Y:S01]  /*01a0*/  VIADD R11, R11, 0x1 ;  /* 0x000000010b0b7836 */ /* 0x000fe20000000000 */
[----:B--2---:R-:W-:-:S13]  /*01b0*/  ISETP.GT.AND P1, PT, R13, R12, PT ;  /* 0x0000000c0d00720c */ /* 0x004fda0003f24270 */
[----:B------:R1:W-:Y:S04]  /*01c0*/  @P1 STG.E desc[UR4][R2.64], R12 ;  /* 0x0000000c02001986 */ /* 0x0003e8000c101904 */
[----:B------:R1:W-:Y:S01]  /*01d0*/  @P1 STG.E desc[UR4][R4.64], R13 ;  /* 0x0000000d04001986 */ /* 0x0003e2000c101904 */
[----:B------:R-:W-:-:S13]  /*01e0*/  ISETP.GE.AND P1, PT, R8, R9, PT ;  /* 0x000000090800720c */ /* 0x000fda0003f26270 */
[----:B-1----:R-:W-:Y:S05]  /*01f0*/  @!P1 BRA `(.L_x_25) ;  /* 0xfffffffc00d49947 */ /* 0x002fea000383ffff */
.L_x_24:
[----:B------:R-:W-:Y:S01]  /*0200*/  MOV R0, R10 ;  /* 0x0000000a00007202 */ /* 0x000fe20000000f00 */
[----:B------:R-:W-:Y:S06]  /*0210*/  @P0 BRA `(.L_x_26) ;  /* 0xfffffffc00ac0947 */ /* 0x000fec000383ffff */
[----:B0-----:R-:W-:Y:S05]  /*0220*/  EXIT ;  /* 0x000000000000794d */ /* 0x001fea0003800000 */
.L_x_27:
        /* <DEDUP_REMOVED lines=13> */
.L_x_30:


//--------------------- .nv.shared.reserved.0     --------------------------
	.section	.nv.shared.reserved.0,"aw",@nobits
	.weak		__nv_reservedSMEM_offset_0_alias
	.size		__nv_reservedSMEM_offset_0_alias, 0, 64
	.other		__nv_reservedSMEM_offset_0_alias,@"STO_CUDA_RESERVED_SHARED STV_DEFAULT"
__nv_reservedSMEM_offset_0_alias:
	.zero		0
	.zero		64


//--------------------- .nv.shared._Z17kernelBitonicSortPii --------------------------
	.section	.nv.shared._Z17kernelBitonicSortPii,"aw",@nobits
	.sectionflags	@""
	.align	4
.nv.shared._Z17kernelBitonicSortPii:
	.zero		5120


//--------------------- .nv.constant0._Z11kernelMergePiS_ii --------------------------
	.section	.nv.constant0._Z11kernelMergePiS_ii,"a",@progbits
	.sectionflags	@""
	.align	4
.nv.constant0._Z11kernelMergePiS_ii:
	.zero		920


//--------------------- .nv.constant0._Z17kernelBitonicSortPii --------------------------
	.section	.nv.constant0._Z17kernelBitonicSortPii,"a",@progbits
	.sectionflags	@""
	.align	4
.nv.constant0._Z17kernelBitonicSortPii:
	.zero		908


//--------------------- .nv.constant0._Z16kernelBubbleSortPii --------------------------
	.section	.nv.constant0._Z16kernelBubbleSortPii,"a",@progbits
	.sectionflags	@""
	.align	4
.nv.constant0._Z16kernelBubbleSortPii:
	.zero		908


//--------------------- SYMBOLS --------------------------

	.type		.nv.reservedSmem.offset0,@object
	.size		.nv.reservedSmem.offset0,0x4
	.type		.nv.reservedSmem.cap,@object
	.size		.nv.reservedSmem.cap,0x4
